//
// Generated by NVIDIA NVVM Compiler
//
// Compiler Build ID: CL-36424714
// Cuda compilation tools, release 13.0, V13.0.88
// Based on NVVM 20.0.0
//

.version 9.0
.target sm_100
.address_size 64

	// .globl	_Z9basicGemmILi64ELi64ELi16ELi4ELi4EEvPKfS1_Pfiii
// _ZZ9basicGemmILi64ELi64ELi16ELi4ELi4EEvPKfS1_PfiiiE2As has been demoted
// _ZZ9basicGemmILi64ELi64ELi16ELi4ELi4EEvPKfS1_PfiiiE2Bs has been demoted
// _ZZ13optimizedGemmILi64ELi64ELi16ELi4ELi4EEvPKfS1_PfiiiE2As has been demoted
// _ZZ13optimizedGemmILi64ELi64ELi16ELi4ELi4EEvPKfS1_PfiiiE2Bs has been demoted

.visible .entry _Z9basicGemmILi64ELi64ELi16ELi4ELi4EEvPKfS1_Pfiii(
	.param .u64 .ptr .align 1 _Z9basicGemmILi64ELi64ELi16ELi4ELi4EEvPKfS1_Pfiii_param_0,
	.param .u64 .ptr .align 1 _Z9basicGemmILi64ELi64ELi16ELi4ELi4EEvPKfS1_Pfiii_param_1,
	.param .u64 .ptr .align 1 _Z9basicGemmILi64ELi64ELi16ELi4ELi4EEvPKfS1_Pfiii_param_2,
	.param .u32 _Z9basicGemmILi64ELi64ELi16ELi4ELi4EEvPKfS1_Pfiii_param_3,
	.param .u32 _Z9basicGemmILi64ELi64ELi16ELi4ELi4EEvPKfS1_Pfiii_param_4,
	.param .u32 _Z9basicGemmILi64ELi64ELi16ELi4ELi4EEvPKfS1_Pfiii_param_5
)
{
	.reg .pred 	%p<60>;
	.reg .b16 	%rs<6>;
	.reg .b32 	%r<76>;
	.reg .b32 	%f<459>;
	.reg .b64 	%rd<21>;
	// demoted variable
	.shared .align 4 .b8 _ZZ9basicGemmILi64ELi64ELi16ELi4ELi4EEvPKfS1_PfiiiE2As[4160];
	// demoted variable
	.shared .align 4 .b8 _ZZ9basicGemmILi64ELi64ELi16ELi4ELi4EEvPKfS1_PfiiiE2Bs[4160];
	ld.param.u64 	%rd8, [_Z9basicGemmILi64ELi64ELi16ELi4ELi4EEvPKfS1_Pfiii_param_2];
	ld.param.u32 	%r38, [_Z9basicGemmILi64ELi64ELi16ELi4ELi4EEvPKfS1_Pfiii_param_3];
	ld.param.u32 	%r39, [_Z9basicGemmILi64ELi64ELi16ELi4ELi4EEvPKfS1_Pfiii_param_4];
	ld.param.u32 	%r40, [_Z9basicGemmILi64ELi64ELi16ELi4ELi4EEvPKfS1_Pfiii_param_5];
	cvta.to.global.u64 	%rd1, %rd8;
	mov.u32 	%r1, %tid.x;
	mov.u32 	%r2, %tid.y;
	mov.u32 	%r41, %ctaid.y;
	shl.b32 	%r3, %r41, 6;
	shl.b32 	%r42, %r2, 2;
	add.s32 	%r4, %r3, %r42;
	mov.u32 	%r43, %ctaid.x;
	shl.b32 	%r5, %r43, 6;
	shl.b32 	%r44, %r1, 2;
	add.s32 	%r6, %r5, %r44;
	shl.b32 	%r45, %r2, 4;
	add.s32 	%r7, %r45, %r1;
	setp.lt.s32 	%p1, %r40, 1;
	mov.f32 	%f443, 0f00000000;
	mov.f32 	%f444, %f443;
	mov.f32 	%f445, %f443;
	mov.f32 	%f446, %f443;
	mov.f32 	%f447, %f443;
	mov.f32 	%f448, %f443;
	mov.f32 	%f449, %f443;
	mov.f32 	%f450, %f443;
	mov.f32 	%f451, %f443;
	mov.f32 	%f452, %f443;
	mov.f32 	%f453, %f443;
	mov.f32 	%f454, %f443;
	mov.f32 	%f455, %f443;
	mov.f32 	%f456, %f443;
	mov.f32 	%f457, %f443;
	mov.f32 	%f458, %f443;
	@%p1 bra 	$L__BB0_12;
	shr.u32 	%r8, %r7, 6;
	cvt.u16.u32 	%rs1, %r2;
	shl.b16 	%rs2, %rs1, 4;
	cvt.u16.u32 	%rs3, %r1;
	add.s16 	%rs4, %rs2, %rs3;
	cvt.u32.u16 	%r47, %rs4;
	and.b32  	%r48, %r47, 63;
	and.b16  	%rs5, %rs4, 63;
	mul.wide.u16 	%r49, %rs5, 4;
	mad.lo.s32 	%r50, %r8, 260, %r49;
	mov.u32 	%r51, _ZZ9basicGemmILi64ELi64ELi16ELi4ELi4EEvPKfS1_PfiiiE2As;
	add.s32 	%r9, %r51, %r50;
	add.s32 	%r52, %r3, %r48;
	mad.lo.s32 	%r10, %r40, %r52, %r8;
	mov.b32 	%r70, 0;
	mov.f32 	%f443, 0f00000000;
$L__BB0_2:
	setp.gt.u32 	%p2, %r7, 1023;
	@%p2 bra 	$L__BB0_11;
	add.s32 	%r72, %r10, %r70;
	add.s32 	%r71, %r8, %r70;
	mov.u32 	%r73, %r9;
	mov.u32 	%r74, %r7;
$L__BB0_4:
	and.b32  	%r53, %r74, 63;
	add.s32 	%r55, %r53, %r3;
	setp.ge.s32 	%p3, %r71, %r40;
	setp.ge.s32 	%p4, %r55, %r38;
	mov.f32 	%f441, 0f00000000;
	or.pred  	%p5, %p3, %p4;
	@%p5 bra 	$L__BB0_6;
	ld.param.u64 	%rd19, [_Z9basicGemmILi64ELi64ELi16ELi4ELi4EEvPKfS1_Pfiii_param_0];
	cvta.to.global.u64 	%rd9, %rd19;
	mul.wide.u32 	%rd10, %r72, 4;
	add.s64 	%rd11, %rd9, %rd10;
	ld.global.nc.f32 	%f441, [%rd11];
$L__BB0_6:
	st.shared.f32 	[%r73], %f441;
	add.s32 	%r18, %r74, 256;
	add.s32 	%r73, %r73, 1040;
	add.s32 	%r72, %r72, 4;
	add.s32 	%r71, %r71, 4;
	setp.lt.u32 	%p6, %r74, 768;
	mov.u32 	%r74, %r18;
	@%p6 bra 	$L__BB0_4;
	mov.u32 	%r75, %r7;
$L__BB0_8:
	shr.u32 	%r23, %r75, 6;
	and.b32  	%r24, %r75, 63;
	add.s32 	%r25, %r23, %r70;
	add.s32 	%r26, %r24, %r5;
	setp.ge.s32 	%p7, %r25, %r40;
	setp.ge.s32 	%p8, %r26, %r39;
	mov.f32 	%f442, 0f00000000;
	or.pred  	%p9, %p7, %p8;
	@%p9 bra 	$L__BB0_10;
	ld.param.u64 	%rd20, [_Z9basicGemmILi64ELi64ELi16ELi4ELi4EEvPKfS1_Pfiii_param_1];
	mad.lo.s32 	%r56, %r25, %r39, %r26;
	cvta.to.global.u64 	%rd12, %rd20;
	mul.wide.s32 	%rd13, %r56, 4;
	add.s64 	%rd14, %rd12, %rd13;
	ld.global.nc.f32 	%f442, [%rd14];
$L__BB0_10:
	mov.u32 	%r57, _ZZ9basicGemmILi64ELi64ELi16ELi4ELi4EEvPKfS1_PfiiiE2Bs;
	mad.lo.s32 	%r58, %r23, 260, %r57;
	shl.b32 	%r59, %r24, 2;
	add.s32 	%r60, %r58, %r59;
	st.shared.f32 	[%r60], %f442;
	add.s32 	%r27, %r75, 256;
	setp.lt.u32 	%p10, %r75, 768;
	mov.u32 	%r75, %r27;
	@%p10 bra 	$L__BB0_8;
$L__BB0_11:
	bar.sync 	0;
	mov.u32 	%r61, %tid.y;
	shl.b32 	%r62, %r61, 4;
	mov.u32 	%r63, _ZZ9basicGemmILi64ELi64ELi16ELi4ELi4EEvPKfS1_PfiiiE2As;
	add.s32 	%r64, %r63, %r62;
	ld.shared.f32 	%f57, [%r64];
	ld.shared.f32 	%f58, [%r64+4];
	ld.shared.f32 	%f59, [%r64+8];
	ld.shared.f32 	%f60, [%r64+12];
	mov.u32 	%r65, %tid.x;
	shl.b32 	%r66, %r65, 4;
	mov.u32 	%r67, _ZZ9basicGemmILi64ELi64ELi16ELi4ELi4EEvPKfS1_PfiiiE2Bs;
	add.s32 	%r68, %r67, %r66;
	ld.shared.f32 	%f61, [%r68];
	ld.shared.f32 	%f62, [%r68+4];
	ld.shared.f32 	%f63, [%r68+8];
	ld.shared.f32 	%f64, [%r68+12];
	fma.rn.f32 	%f65, %f57, %f61, %f450;
	fma.rn.f32 	%f66, %f57, %f62, %f449;
	fma.rn.f32 	%f67, %f57, %f63, %f448;
	fma.rn.f32 	%f68, %f57, %f64, %f447;
	fma.rn.f32 	%f69, %f58, %f61, %f446;
	fma.rn.f32 	%f70, %f58, %f62, %f445;
	fma.rn.f32 	%f71, %f58, %f63, %f444;
	fma.rn.f32 	%f72, %f58, %f64, %f443;
	fma.rn.f32 	%f73, %f59, %f61, %f451;
	fma.rn.f32 	%f74, %f59, %f62, %f452;
	fma.rn.f32 	%f75, %f59, %f63, %f453;
	fma.rn.f32 	%f76, %f59, %f64, %f454;
	fma.rn.f32 	%f77, %f60, %f61, %f455;
	fma.rn.f32 	%f78, %f60, %f62, %f456;
	fma.rn.f32 	%f79, %f60, %f63, %f457;
	fma.rn.f32 	%f80, %f60, %f64, %f458;
	ld.shared.f32 	%f81, [%r64+260];
	ld.shared.f32 	%f82, [%r64+264];
	ld.shared.f32 	%f83, [%r64+268];
	ld.shared.f32 	%f84, [%r64+272];
	ld.shared.f32 	%f85, [%r68+260];
	ld.shared.f32 	%f86, [%r68+264];
	ld.shared.f32 	%f87, [%r68+268];
	ld.shared.f32 	%f88, [%r68+272];
	fma.rn.f32 	%f89, %f81, %f85, %f65;
	fma.rn.f32 	%f90, %f81, %f86, %f66;
	fma.rn.f32 	%f91, %f81, %f87, %f67;
	fma.rn.f32 	%f92, %f81, %f88, %f68;
	fma.rn.f32 	%f93, %f82, %f85, %f69;
	fma.rn.f32 	%f94, %f82, %f86, %f70;
	fma.rn.f32 	%f95, %f82, %f87, %f71;
	fma.rn.f32 	%f96, %f82, %f88, %f72;
	fma.rn.f32 	%f97, %f83, %f85, %f73;
	fma.rn.f32 	%f98, %f83, %f86, %f74;
	fma.rn.f32 	%f99, %f83, %f87, %f75;
	fma.rn.f32 	%f100, %f83, %f88, %f76;
	fma.rn.f32 	%f101, %f84, %f85, %f77;
	fma.rn.f32 	%f102, %f84, %f86, %f78;
	fma.rn.f32 	%f103, %f84, %f87, %f79;
	fma.rn.f32 	%f104, %f84, %f88, %f80;
	ld.shared.f32 	%f105, [%r64+520];
	ld.shared.f32 	%f106, [%r64+524];
	ld.shared.f32 	%f107, [%r64+528];
	ld.shared.f32 	%f108, [%r64+532];
	ld.shared.f32 	%f109, [%r68+520];
	ld.shared.f32 	%f110, [%r68+524];
	ld.shared.f32 	%f111, [%r68+528];
	ld.shared.f32 	%f112, [%r68+532];
	fma.rn.f32 	%f113, %f105, %f109, %f89;
	fma.rn.f32 	%f114, %f105, %f110, %f90;
	fma.rn.f32 	%f115, %f105, %f111, %f91;
	fma.rn.f32 	%f116, %f105, %f112, %f92;
	fma.rn.f32 	%f117, %f106, %f109, %f93;
	fma.rn.f32 	%f118, %f106, %f110, %f94;
	fma.rn.f32 	%f119, %f106, %f111, %f95;
	fma.rn.f32 	%f120, %f106, %f112, %f96;
	fma.rn.f32 	%f121, %f107, %f109, %f97;
	fma.rn.f32 	%f122, %f107, %f110, %f98;
	fma.rn.f32 	%f123, %f107, %f111, %f99;
	fma.rn.f32 	%f124, %f107, %f112, %f100;
	fma.rn.f32 	%f125, %f108, %f109, %f101;
	fma.rn.f32 	%f126, %f108, %f110, %f102;
	fma.rn.f32 	%f127, %f108, %f111, %f103;
	fma.rn.f32 	%f128, %f108, %f112, %f104;
	ld.shared.f32 	%f129, [%r64+780];
	ld.shared.f32 	%f130, [%r64+784];
	ld.shared.f32 	%f131, [%r64+788];
	ld.shared.f32 	%f132, [%r64+792];
	ld.shared.f32 	%f133, [%r68+780];
	ld.shared.f32 	%f134, [%r68+784];
	ld.shared.f32 	%f135, [%r68+788];
	ld.shared.f32 	%f136, [%r68+792];
	fma.rn.f32 	%f137, %f129, %f133, %f113;
	fma.rn.f32 	%f138, %f129, %f134, %f114;
	fma.rn.f32 	%f139, %f129, %f135, %f115;
	fma.rn.f32 	%f140, %f129, %f136, %f116;
	fma.rn.f32 	%f141, %f130, %f133, %f117;
	fma.rn.f32 	%f142, %f130, %f134, %f118;
	fma.rn.f32 	%f143, %f130, %f135, %f119;
	fma.rn.f32 	%f144, %f130, %f136, %f120;
	fma.rn.f32 	%f145, %f131, %f133, %f121;
	fma.rn.f32 	%f146, %f131, %f134, %f122;
	fma.rn.f32 	%f147, %f131, %f135, %f123;
	fma.rn.f32 	%f148, %f131, %f136, %f124;
	fma.rn.f32 	%f149, %f132, %f133, %f125;
	fma.rn.f32 	%f150, %f132, %f134, %f126;
	fma.rn.f32 	%f151, %f132, %f135, %f127;
	fma.rn.f32 	%f152, %f132, %f136, %f128;
	ld.shared.f32 	%f153, [%r64+1040];
	ld.shared.f32 	%f154, [%r64+1044];
	ld.shared.f32 	%f155, [%r64+1048];
	ld.shared.f32 	%f156, [%r64+1052];
	ld.shared.f32 	%f157, [%r68+1040];
	ld.shared.f32 	%f158, [%r68+1044];
	ld.shared.f32 	%f159, [%r68+1048];
	ld.shared.f32 	%f160, [%r68+1052];
	fma.rn.f32 	%f161, %f153, %f157, %f137;
	fma.rn.f32 	%f162, %f153, %f158, %f138;
	fma.rn.f32 	%f163, %f153, %f159, %f139;
	fma.rn.f32 	%f164, %f153, %f160, %f140;
	fma.rn.f32 	%f165, %f154, %f157, %f141;
	fma.rn.f32 	%f166, %f154, %f158, %f142;
	fma.rn.f32 	%f167, %f154, %f159, %f143;
	fma.rn.f32 	%f168, %f154, %f160, %f144;
	fma.rn.f32 	%f169, %f155, %f157, %f145;
	fma.rn.f32 	%f170, %f155, %f158, %f146;
	fma.rn.f32 	%f171, %f155, %f159, %f147;
	fma.rn.f32 	%f172, %f155, %f160, %f148;
	fma.rn.f32 	%f173, %f156, %f157, %f149;
	fma.rn.f32 	%f174, %f156, %f158, %f150;
	fma.rn.f32 	%f175, %f156, %f159, %f151;
	fma.rn.f32 	%f176, %f156, %f160, %f152;
	ld.shared.f32 	%f177, [%r64+1300];
	ld.shared.f32 	%f178, [%r64+1304];
	ld.shared.f32 	%f179, [%r64+1308];
	ld.shared.f32 	%f180, [%r64+1312];
	ld.shared.f32 	%f181, [%r68+1300];
	ld.shared.f32 	%f182, [%r68+1304];
	ld.shared.f32 	%f183, [%r68+1308];
	ld.shared.f32 	%f184, [%r68+1312];
	fma.rn.f32 	%f185, %f177, %f181, %f161;
	fma.rn.f32 	%f186, %f177, %f182, %f162;
	fma.rn.f32 	%f187, %f177, %f183, %f163;
	fma.rn.f32 	%f188, %f177, %f184, %f164;
	fma.rn.f32 	%f189, %f178, %f181, %f165;
	fma.rn.f32 	%f190, %f178, %f182, %f166;
	fma.rn.f32 	%f191, %f178, %f183, %f167;
	fma.rn.f32 	%f192, %f178, %f184, %f168;
	fma.rn.f32 	%f193, %f179, %f181, %f169;
	fma.rn.f32 	%f194, %f179, %f182, %f170;
	fma.rn.f32 	%f195, %f179, %f183, %f171;
	fma.rn.f32 	%f196, %f179, %f184, %f172;
	fma.rn.f32 	%f197, %f180, %f181, %f173;
	fma.rn.f32 	%f198, %f180, %f182, %f174;
	fma.rn.f32 	%f199, %f180, %f183, %f175;
	fma.rn.f32 	%f200, %f180, %f184, %f176;
	ld.shared.f32 	%f201, [%r64+1560];
	ld.shared.f32 	%f202, [%r64+1564];
	ld.shared.f32 	%f203, [%r64+1568];
	ld.shared.f32 	%f204, [%r64+1572];
	ld.shared.f32 	%f205, [%r68+1560];
	ld.shared.f32 	%f206, [%r68+1564];
	ld.shared.f32 	%f207, [%r68+1568];
	ld.shared.f32 	%f208, [%r68+1572];
	fma.rn.f32 	%f209, %f201, %f205, %f185;
	fma.rn.f32 	%f210, %f201, %f206, %f186;
	fma.rn.f32 	%f211, %f201, %f207, %f187;
	fma.rn.f32 	%f212, %f201, %f208, %f188;
	fma.rn.f32 	%f213, %f202, %f205, %f189;
	fma.rn.f32 	%f214, %f202, %f206, %f190;
	fma.rn.f32 	%f215, %f202, %f207, %f191;
	fma.rn.f32 	%f216, %f202, %f208, %f192;
	fma.rn.f32 	%f217, %f203, %f205, %f193;
	fma.rn.f32 	%f218, %f203, %f206, %f194;
	fma.rn.f32 	%f219, %f203, %f207, %f195;
	fma.rn.f32 	%f220, %f203, %f208, %f196;
	fma.rn.f32 	%f221, %f204, %f205, %f197;
	fma.rn.f32 	%f222, %f204, %f206, %f198;
	fma.rn.f32 	%f223, %f204, %f207, %f199;
	fma.rn.f32 	%f224, %f204, %f208, %f200;
	ld.shared.f32 	%f225, [%r64+1820];
	ld.shared.f32 	%f226, [%r64+1824];
	ld.shared.f32 	%f227, [%r64+1828];
	ld.shared.f32 	%f228, [%r64+1832];
	ld.shared.f32 	%f229, [%r68+1820];
	ld.shared.f32 	%f230, [%r68+1824];
	ld.shared.f32 	%f231, [%r68+1828];
	ld.shared.f32 	%f232, [%r68+1832];
	fma.rn.f32 	%f233, %f225, %f229, %f209;
	fma.rn.f32 	%f234, %f225, %f230, %f210;
	fma.rn.f32 	%f235, %f225, %f231, %f211;
	fma.rn.f32 	%f236, %f225, %f232, %f212;
	fma.rn.f32 	%f237, %f226, %f229, %f213;
	fma.rn.f32 	%f238, %f226, %f230, %f214;
	fma.rn.f32 	%f239, %f226, %f231, %f215;
	fma.rn.f32 	%f240, %f226, %f232, %f216;
	fma.rn.f32 	%f241, %f227, %f229, %f217;
	fma.rn.f32 	%f242, %f227, %f230, %f218;
	fma.rn.f32 	%f243, %f227, %f231, %f219;
	fma.rn.f32 	%f244, %f227, %f232, %f220;
	fma.rn.f32 	%f245, %f228, %f229, %f221;
	fma.rn.f32 	%f246, %f228, %f230, %f222;
	fma.rn.f32 	%f247, %f228, %f231, %f223;
	fma.rn.f32 	%f248, %f228, %f232, %f224;
	ld.shared.f32 	%f249, [%r64+2080];
	ld.shared.f32 	%f250, [%r64+2084];
	ld.shared.f32 	%f251, [%r64+2088];
	ld.shared.f32 	%f252, [%r64+2092];
	ld.shared.f32 	%f253, [%r68+2080];
	ld.shared.f32 	%f254, [%r68+2084];
	ld.shared.f32 	%f255, [%r68+2088];
	ld.shared.f32 	%f256, [%r68+2092];
	fma.rn.f32 	%f257, %f249, %f253, %f233;
	fma.rn.f32 	%f258, %f249, %f254, %f234;
	fma.rn.f32 	%f259, %f249, %f255, %f235;
	fma.rn.f32 	%f260, %f249, %f256, %f236;
	fma.rn.f32 	%f261, %f250, %f253, %f237;
	fma.rn.f32 	%f262, %f250, %f254, %f238;
	fma.rn.f32 	%f263, %f250, %f255, %f239;
	fma.rn.f32 	%f264, %f250, %f256, %f240;
	fma.rn.f32 	%f265, %f251, %f253, %f241;
	fma.rn.f32 	%f266, %f251, %f254, %f242;
	fma.rn.f32 	%f267, %f251, %f255, %f243;
	fma.rn.f32 	%f268, %f251, %f256, %f244;
	fma.rn.f32 	%f269, %f252, %f253, %f245;
	fma.rn.f32 	%f270, %f252, %f254, %f246;
	fma.rn.f32 	%f271, %f252, %f255, %f247;
	fma.rn.f32 	%f272, %f252, %f256, %f248;
	ld.shared.f32 	%f273, [%r64+2340];
	ld.shared.f32 	%f274, [%r64+2344];
	ld.shared.f32 	%f275, [%r64+2348];
	ld.shared.f32 	%f276, [%r64+2352];
	ld.shared.f32 	%f277, [%r68+2340];
	ld.shared.f32 	%f278, [%r68+2344];
	ld.shared.f32 	%f279, [%r68+2348];
	ld.shared.f32 	%f280, [%r68+2352];
	fma.rn.f32 	%f281, %f273, %f277, %f257;
	fma.rn.f32 	%f282, %f273, %f278, %f258;
	fma.rn.f32 	%f283, %f273, %f279, %f259;
	fma.rn.f32 	%f284, %f273, %f280, %f260;
	fma.rn.f32 	%f285, %f274, %f277, %f261;
	fma.rn.f32 	%f286, %f274, %f278, %f262;
	fma.rn.f32 	%f287, %f274, %f279, %f263;
	fma.rn.f32 	%f288, %f274, %f280, %f264;
	fma.rn.f32 	%f289, %f275, %f277, %f265;
	fma.rn.f32 	%f290, %f275, %f278, %f266;
	fma.rn.f32 	%f291, %f275, %f279, %f267;
	fma.rn.f32 	%f292, %f275, %f280, %f268;
	fma.rn.f32 	%f293, %f276, %f277, %f269;
	fma.rn.f32 	%f294, %f276, %f278, %f270;
	fma.rn.f32 	%f295, %f276, %f279, %f271;
	fma.rn.f32 	%f296, %f276, %f280, %f272;
	ld.shared.f32 	%f297, [%r64+2600];
	ld.shared.f32 	%f298, [%r64+2604];
	ld.shared.f32 	%f299, [%r64+2608];
	ld.shared.f32 	%f300, [%r64+2612];
	ld.shared.f32 	%f301, [%r68+2600];
	ld.shared.f32 	%f302, [%r68+2604];
	ld.shared.f32 	%f303, [%r68+2608];
	ld.shared.f32 	%f304, [%r68+2612];
	fma.rn.f32 	%f305, %f297, %f301, %f281;
	fma.rn.f32 	%f306, %f297, %f302, %f282;
	fma.rn.f32 	%f307, %f297, %f303, %f283;
	fma.rn.f32 	%f308, %f297, %f304, %f284;
	fma.rn.f32 	%f309, %f298, %f301, %f285;
	fma.rn.f32 	%f310, %f298, %f302, %f286;
	fma.rn.f32 	%f311, %f298, %f303, %f287;
	fma.rn.f32 	%f312, %f298, %f304, %f288;
	fma.rn.f32 	%f313, %f299, %f301, %f289;
	fma.rn.f32 	%f314, %f299, %f302, %f290;
	fma.rn.f32 	%f315, %f299, %f303, %f291;
	fma.rn.f32 	%f316, %f299, %f304, %f292;
	fma.rn.f32 	%f317, %f300, %f301, %f293;
	fma.rn.f32 	%f318, %f300, %f302, %f294;
	fma.rn.f32 	%f319, %f300, %f303, %f295;
	fma.rn.f32 	%f320, %f300, %f304, %f296;
	ld.shared.f32 	%f321, [%r64+2860];
	ld.shared.f32 	%f322, [%r64+2864];
	ld.shared.f32 	%f323, [%r64+2868];
	ld.shared.f32 	%f324, [%r64+2872];
	ld.shared.f32 	%f325, [%r68+2860];
	ld.shared.f32 	%f326, [%r68+2864];
	ld.shared.f32 	%f327, [%r68+2868];
	ld.shared.f32 	%f328, [%r68+2872];
	fma.rn.f32 	%f329, %f321, %f325, %f305;
	fma.rn.f32 	%f330, %f321, %f326, %f306;
	fma.rn.f32 	%f331, %f321, %f327, %f307;
	fma.rn.f32 	%f332, %f321, %f328, %f308;
	fma.rn.f32 	%f333, %f322, %f325, %f309;
	fma.rn.f32 	%f334, %f322, %f326, %f310;
	fma.rn.f32 	%f335, %f322, %f327, %f311;
	fma.rn.f32 	%f336, %f322, %f328, %f312;
	fma.rn.f32 	%f337, %f323, %f325, %f313;
	fma.rn.f32 	%f338, %f323, %f326, %f314;
	fma.rn.f32 	%f339, %f323, %f327, %f315;
	fma.rn.f32 	%f340, %f323, %f328, %f316;
	fma.rn.f32 	%f341, %f324, %f325, %f317;
	fma.rn.f32 	%f342, %f324, %f326, %f318;
	fma.rn.f32 	%f343, %f324, %f327, %f319;
	fma.rn.f32 	%f344, %f324, %f328, %f320;
	ld.shared.f32 	%f345, [%r64+3120];
	ld.shared.f32 	%f346, [%r64+3124];
	ld.shared.f32 	%f347, [%r64+3128];
	ld.shared.f32 	%f348, [%r64+3132];
	ld.shared.f32 	%f349, [%r68+3120];
	ld.shared.f32 	%f350, [%r68+3124];
	ld.shared.f32 	%f351, [%r68+3128];
	ld.shared.f32 	%f352, [%r68+3132];
	fma.rn.f32 	%f353, %f345, %f349, %f329;
	fma.rn.f32 	%f354, %f345, %f350, %f330;
	fma.rn.f32 	%f355, %f345, %f351, %f331;
	fma.rn.f32 	%f356, %f345, %f352, %f332;
	fma.rn.f32 	%f357, %f346, %f349, %f333;
	fma.rn.f32 	%f358, %f346, %f350, %f334;
	fma.rn.f32 	%f359, %f346, %f351, %f335;
	fma.rn.f32 	%f360, %f346, %f352, %f336;
	fma.rn.f32 	%f361, %f347, %f349, %f337;
	fma.rn.f32 	%f362, %f347, %f350, %f338;
	fma.rn.f32 	%f363, %f347, %f351, %f339;
	fma.rn.f32 	%f364, %f347, %f352, %f340;
	fma.rn.f32 	%f365, %f348, %f349, %f341;
	fma.rn.f32 	%f366, %f348, %f350, %f342;
	fma.rn.f32 	%f367, %f348, %f351, %f343;
	fma.rn.f32 	%f368, %f348, %f352, %f344;
	ld.shared.f32 	%f369, [%r64+3380];
	ld.shared.f32 	%f370, [%r64+3384];
	ld.shared.f32 	%f371, [%r64+3388];
	ld.shared.f32 	%f372, [%r64+3392];
	ld.shared.f32 	%f373, [%r68+3380];
	ld.shared.f32 	%f374, [%r68+3384];
	ld.shared.f32 	%f375, [%r68+3388];
	ld.shared.f32 	%f376, [%r68+3392];
	fma.rn.f32 	%f377, %f369, %f373, %f353;
	fma.rn.f32 	%f378, %f369, %f374, %f354;
	fma.rn.f32 	%f379, %f369, %f375, %f355;
	fma.rn.f32 	%f380, %f369, %f376, %f356;
	fma.rn.f32 	%f381, %f370, %f373, %f357;
	fma.rn.f32 	%f382, %f370, %f374, %f358;
	fma.rn.f32 	%f383, %f370, %f375, %f359;
	fma.rn.f32 	%f384, %f370, %f376, %f360;
	fma.rn.f32 	%f385, %f371, %f373, %f361;
	fma.rn.f32 	%f386, %f371, %f374, %f362;
	fma.rn.f32 	%f387, %f371, %f375, %f363;
	fma.rn.f32 	%f388, %f371, %f376, %f364;
	fma.rn.f32 	%f389, %f372, %f373, %f365;
	fma.rn.f32 	%f390, %f372, %f374, %f366;
	fma.rn.f32 	%f391, %f372, %f375, %f367;
	fma.rn.f32 	%f392, %f372, %f376, %f368;
	ld.shared.f32 	%f393, [%r64+3640];
	ld.shared.f32 	%f394, [%r64+3644];
	ld.shared.f32 	%f395, [%r64+3648];
	ld.shared.f32 	%f396, [%r64+3652];
	ld.shared.f32 	%f397, [%r68+3640];
	ld.shared.f32 	%f398, [%r68+3644];
	ld.shared.f32 	%f399, [%r68+3648];
	ld.shared.f32 	%f400, [%r68+3652];
	fma.rn.f32 	%f401, %f393, %f397, %f377;
	fma.rn.f32 	%f402, %f393, %f398, %f378;
	fma.rn.f32 	%f403, %f393, %f399, %f379;
	fma.rn.f32 	%f404, %f393, %f400, %f380;
	fma.rn.f32 	%f405, %f394, %f397, %f381;
	fma.rn.f32 	%f406, %f394, %f398, %f382;
	fma.rn.f32 	%f407, %f394, %f399, %f383;
	fma.rn.f32 	%f408, %f394, %f400, %f384;
	fma.rn.f32 	%f409, %f395, %f397, %f385;
	fma.rn.f32 	%f410, %f395, %f398, %f386;
	fma.rn.f32 	%f411, %f395, %f399, %f387;
	fma.rn.f32 	%f412, %f395, %f400, %f388;
	fma.rn.f32 	%f413, %f396, %f397, %f389;
	fma.rn.f32 	%f414, %f396, %f398, %f390;
	fma.rn.f32 	%f415, %f396, %f399, %f391;
	fma.rn.f32 	%f416, %f396, %f400, %f392;
	ld.shared.f32 	%f417, [%r64+3900];
	ld.shared.f32 	%f418, [%r64+3904];
	ld.shared.f32 	%f419, [%r64+3908];
	ld.shared.f32 	%f420, [%r64+3912];
	ld.shared.f32 	%f421, [%r68+3900];
	ld.shared.f32 	%f422, [%r68+3904];
	ld.shared.f32 	%f423, [%r68+3908];
	ld.shared.f32 	%f424, [%r68+3912];
	fma.rn.f32 	%f450, %f417, %f421, %f401;
	fma.rn.f32 	%f449, %f417, %f422, %f402;
	fma.rn.f32 	%f448, %f417, %f423, %f403;
	fma.rn.f32 	%f447, %f417, %f424, %f404;
	fma.rn.f32 	%f446, %f418, %f421, %f405;
	fma.rn.f32 	%f445, %f418, %f422, %f406;
	fma.rn.f32 	%f444, %f418, %f423, %f407;
	fma.rn.f32 	%f443, %f418, %f424, %f408;
	fma.rn.f32 	%f451, %f419, %f421, %f409;
	fma.rn.f32 	%f452, %f419, %f422, %f410;
	fma.rn.f32 	%f453, %f419, %f423, %f411;
	fma.rn.f32 	%f454, %f419, %f424, %f412;
	fma.rn.f32 	%f455, %f420, %f421, %f413;
	fma.rn.f32 	%f456, %f420, %f422, %f414;
	fma.rn.f32 	%f457, %f420, %f423, %f415;
	fma.rn.f32 	%f458, %f420, %f424, %f416;
	bar.sync 	0;
	add.s32 	%r70, %r70, 16;
	setp.lt.s32 	%p11, %r70, %r40;
	@%p11 bra 	$L__BB0_2;
$L__BB0_12:
	setp.ge.s32 	%p12, %r4, %r38;
	mad.lo.s32 	%r29, %r4, %r39, %r6;
	setp.ge.s32 	%p13, %r6, %r39;
	mul.wide.s32 	%rd15, %r29, 4;
	add.s64 	%rd2, %rd1, %rd15;
	or.pred  	%p14, %p12, %p13;
	@%p14 bra 	$L__BB0_14;
	st.global.f32 	[%rd2], %f450;
$L__BB0_14:
	setp.ge.s32 	%p15, %r4, %r38;
	add.s32 	%r30, %r6, 1;
	setp.ge.s32 	%p16, %r30, %r39;
	or.pred  	%p17, %p15, %p16;
	@%p17 bra 	$L__BB0_16;
	st.global.f32 	[%rd2+4], %f449;
$L__BB0_16:
	setp.ge.s32 	%p18, %r4, %r38;
	add.s32 	%r31, %r6, 2;
	setp.ge.s32 	%p19, %r31, %r39;
	or.pred  	%p20, %p18, %p19;
	@%p20 bra 	$L__BB0_18;
	st.global.f32 	[%rd2+8], %f448;
$L__BB0_18:
	setp.ge.s32 	%p21, %r4, %r38;
	add.s32 	%r32, %r6, 3;
	setp.ge.s32 	%p22, %r32, %r39;
	or.pred  	%p23, %p21, %p22;
	@%p23 bra 	$L__BB0_20;
	st.global.f32 	[%rd2+12], %f447;
$L__BB0_20:
	setp.ge.s32 	%p24, %r6, %r39;
	add.s32 	%r33, %r4, 1;
	setp.ge.s32 	%p25, %r33, %r38;
	add.s32 	%r34, %r29, %r39;
	mul.wide.s32 	%rd16, %r34, 4;
	add.s64 	%rd3, %rd1, %rd16;
	or.pred  	%p26, %p25, %p24;
	@%p26 bra 	$L__BB0_22;
	st.global.f32 	[%rd3], %f446;
$L__BB0_22:
	setp.ge.s32 	%p27, %r33, %r38;
	setp.ge.s32 	%p28, %r30, %r39;
	or.pred  	%p29, %p27, %p28;
	@%p29 bra 	$L__BB0_24;
	st.global.f32 	[%rd3+4], %f445;
$L__BB0_24:
	setp.ge.s32 	%p30, %r33, %r38;
	setp.ge.s32 	%p31, %r31, %r39;
	or.pred  	%p32, %p30, %p31;
	@%p32 bra 	$L__BB0_26;
	st.global.f32 	[%rd3+8], %f444;
$L__BB0_26:
	setp.ge.s32 	%p33, %r33, %r38;
	setp.ge.s32 	%p34, %r32, %r39;
	or.pred  	%p35, %p33, %p34;
	@%p35 bra 	$L__BB0_28;
	st.global.f32 	[%rd3+12], %f443;
$L__BB0_28:
	setp.ge.s32 	%p36, %r6, %r39;
	add.s32 	%r35, %r4, 2;
	setp.ge.s32 	%p37, %r35, %r38;
	add.s32 	%r36, %r34, %r39;
	mul.wide.s32 	%rd17, %r36, 4;
	add.s64 	%rd4, %rd1, %rd17;
	or.pred  	%p38, %p37, %p36;
	@%p38 bra 	$L__BB0_30;
	st.global.f32 	[%rd4], %f451;
$L__BB0_30:
	setp.ge.s32 	%p39, %r35, %r38;
	setp.ge.s32 	%p40, %r30, %r39;
	or.pred  	%p41, %p39, %p40;
	@%p41 bra 	$L__BB0_32;
	st.global.f32 	[%rd4+4], %f452;
$L__BB0_32:
	setp.ge.s32 	%p42, %r35, %r38;
	setp.ge.s32 	%p43, %r31, %r39;
	or.pred  	%p44, %p42, %p43;
	@%p44 bra 	$L__BB0_34;
	st.global.f32 	[%rd4+8], %f453;
$L__BB0_34:
	setp.ge.s32 	%p45, %r35, %r38;
	setp.ge.s32 	%p46, %r32, %r39;
	or.pred  	%p47, %p45, %p46;
	@%p47 bra 	$L__BB0_36;
	st.global.f32 	[%rd4+12], %f454;
$L__BB0_36:
	setp.ge.s32 	%p48, %r6, %r39;
	add.s32 	%r37, %r4, 3;
	setp.ge.s32 	%p49, %r37, %r38;
	add.s32 	%r69, %r36, %r39;
	mul.wide.s32 	%rd18, %r69, 4;
	add.s64 	%rd5, %rd1, %rd18;
	or.pred  	%p50, %p49, %p48;
	@%p50 bra 	$L__BB0_38;
	st.global.f32 	[%rd5], %f455;
$L__BB0_38:
	setp.ge.s32 	%p51, %r37, %r38;
	setp.ge.s32 	%p52, %r30, %r39;
	or.pred  	%p53, %p51, %p52;
	@%p53 bra 	$L__BB0_40;
	st.global.f32 	[%rd5+4], %f456;
$L__BB0_40:
	setp.ge.s32 	%p54, %r37, %r38;
	setp.ge.s32 	%p55, %r31, %r39;
	or.pred  	%p56, %p54, %p55;
	@%p56 bra 	$L__BB0_42;
	st.global.f32 	[%rd5+8], %f457;
$L__BB0_42:
	setp.ge.s32 	%p57, %r37, %r38;
	setp.ge.s32 	%p58, %r32, %r39;
	or.pred  	%p59, %p57, %p58;
	@%p59 bra 	$L__BB0_44;
	st.global.f32 	[%rd5+12], %f458;
$L__BB0_44:
	ret;

}
	// .globl	_Z13optimizedGemmILi64ELi64ELi16ELi4ELi4EEvPKfS1_Pfiii
.visible .entry _Z13optimizedGemmILi64ELi64ELi16ELi4ELi4EEvPKfS1_Pfiii(
	.param .u64 .ptr .align 1 _Z13optimizedGemmILi64ELi64ELi16ELi4ELi4EEvPKfS1_Pfiii_param_0,
	.param .u64 .ptr .align 1 _Z13optimizedGemmILi64ELi64ELi16ELi4ELi4EEvPKfS1_Pfiii_param_1,
	.param .u64 .ptr .align 1 _Z13optimizedGemmILi64ELi64ELi16ELi4ELi4EEvPKfS1_Pfiii_param_2,
	.param .u32 _Z13optimizedGemmILi64ELi64ELi16ELi4ELi4EEvPKfS1_Pfiii_param_3,
	.param .u32 _Z13optimizedGemmILi64ELi64ELi16ELi4ELi4EEvPKfS1_Pfiii_param_4,
	.param .u32 _Z13optimizedGemmILi64ELi64ELi16ELi4ELi4EEvPKfS1_Pfiii_param_5
)
{
	.reg .pred 	%p<70>;
	.reg .b16 	%rs<10>;
	.reg .b32 	%r<117>;
	.reg .b32 	%f<451>;
	.reg .b64 	%rd<38>;
	// demoted variable
	.shared .align 4 .b8 _ZZ13optimizedGemmILi64ELi64ELi16ELi4ELi4EEvPKfS1_PfiiiE2As[8704];
	// demoted variable
	.shared .align 4 .b8 _ZZ13optimizedGemmILi64ELi64ELi16ELi4ELi4EEvPKfS1_PfiiiE2Bs[8704];
	ld.param.u64 	%rd12, [_Z13optimizedGemmILi64ELi64ELi16ELi4ELi4EEvPKfS1_Pfiii_param_2];
	ld.param.u32 	%r54, [_Z13optimizedGemmILi64ELi64ELi16ELi4ELi4EEvPKfS1_Pfiii_param_3];
	ld.param.u32 	%r55, [_Z13optimizedGemmILi64ELi64ELi16ELi4ELi4EEvPKfS1_Pfiii_param_4];
	ld.param.u32 	%r56, [_Z13optimizedGemmILi64ELi64ELi16ELi4ELi4EEvPKfS1_Pfiii_param_5];
	cvta.to.global.u64 	%rd1, %rd12;
	mov.u32 	%r1, %tid.x;
	mov.u32 	%r2, %tid.y;
	mov.u32 	%r57, %ctaid.y;
	shl.b32 	%r3, %r57, 6;
	shl.b32 	%r4, %r2, 2;
	add.s32 	%r5, %r3, %r4;
	mov.u32 	%r58, %ctaid.x;
	shl.b32 	%r6, %r58, 6;
	shl.b32 	%r7, %r1, 2;
	add.s32 	%r8, %r6, %r7;
	shl.b32 	%r59, %r2, 4;
	add.s32 	%r9, %r59, %r1;
	add.s32 	%r60, %r56, 15;
	shr.s32 	%r61, %r60, 31;
	shr.u32 	%r62, %r61, 28;
	add.s32 	%r63, %r60, %r62;
	shr.s32 	%r10, %r63, 4;
	setp.gt.u32 	%p1, %r9, 1023;
	@%p1 bra 	$L__BB1_9;
	mov.u32 	%r108, %r9;
$L__BB1_2:
	shr.u32 	%r12, %r108, 6;
	and.b32  	%r13, %r108, 63;
	add.s32 	%r14, %r13, %r3;
	setp.ge.s32 	%p2, %r12, %r56;
	setp.ge.s32 	%p3, %r14, %r54;
	or.pred  	%p4, %p2, %p3;
	@%p4 bra 	$L__BB1_4;
	ld.param.u64 	%rd33, [_Z13optimizedGemmILi64ELi64ELi16ELi4ELi4EEvPKfS1_Pfiii_param_0];
	mov.u32 	%r66, _ZZ13optimizedGemmILi64ELi64ELi16ELi4ELi4EEvPKfS1_PfiiiE2As;
	mad.lo.s32 	%r67, %r12, 272, %r66;
	shl.b32 	%r68, %r13, 2;
	add.s32 	%r65, %r67, %r68;
	mad.lo.s32 	%r69, %r14, %r56, %r12;
	mul.wide.u32 	%rd14, %r69, 4;
	add.s64 	%rd13, %rd33, %rd14;
	// begin inline asm
	cp.async.ca.shared.global [%r65], [%rd13], 4, 4;
	// end inline asm
$L__BB1_4:
	add.s32 	%r15, %r108, 256;
	setp.lt.u32 	%p5, %r108, 768;
	mov.u32 	%r108, %r15;
	@%p5 bra 	$L__BB1_2;
	mov.u32 	%r109, %r9;
$L__BB1_6:
	shr.u32 	%r17, %r109, 6;
	and.b32  	%r18, %r109, 63;
	add.s32 	%r19, %r18, %r6;
	setp.ge.s32 	%p6, %r17, %r56;
	setp.ge.s32 	%p7, %r19, %r55;
	or.pred  	%p8, %p6, %p7;
	@%p8 bra 	$L__BB1_8;
	ld.param.u64 	%rd35, [_Z13optimizedGemmILi64ELi64ELi16ELi4ELi4EEvPKfS1_Pfiii_param_1];
	mov.u32 	%r71, _ZZ13optimizedGemmILi64ELi64ELi16ELi4ELi4EEvPKfS1_PfiiiE2Bs;
	mad.lo.s32 	%r72, %r17, 272, %r71;
	shl.b32 	%r73, %r18, 2;
	add.s32 	%r70, %r72, %r73;
	mad.lo.s32 	%r74, %r17, %r55, %r19;
	mul.wide.s32 	%rd16, %r74, 4;
	add.s64 	%rd15, %rd35, %rd16;
	// begin inline asm
	cp.async.ca.shared.global [%r70], [%rd15], 4, 4;
	// end inline asm
$L__BB1_8:
	add.s32 	%r20, %r109, 256;
	setp.lt.u32 	%p9, %r109, 768;
	mov.u32 	%r109, %r20;
	@%p9 bra 	$L__BB1_6;
$L__BB1_9:
	// begin inline asm
	cp.async.commit_group;
	// end inline asm
	setp.lt.s32 	%p10, %r56, 1;
	mov.f32 	%f435, 0f00000000;
	mov.f32 	%f436, %f435;
	mov.f32 	%f437, %f435;
	mov.f32 	%f438, %f435;
	mov.f32 	%f439, %f435;
	mov.f32 	%f440, %f435;
	mov.f32 	%f441, %f435;
	mov.f32 	%f442, %f435;
	mov.f32 	%f443, %f435;
	mov.f32 	%f444, %f435;
	mov.f32 	%f445, %f435;
	mov.f32 	%f446, %f435;
	mov.f32 	%f447, %f435;
	mov.f32 	%f448, %f435;
	mov.f32 	%f449, %f435;
	mov.f32 	%f450, %f435;
	@%p10 bra 	$L__BB1_23;
	max.s32 	%r21, %r10, 1;
	mul.wide.u32 	%rd17, %r2, 16;
	cvt.u64.u32 	%rd18, %r1;
	add.s64 	%rd19, %rd17, %rd18;
	shr.u64 	%rd20, %rd19, 6;
	cvt.u16.u32 	%rs1, %r2;
	shl.b16 	%rs2, %rs1, 4;
	cvt.u16.u32 	%rs3, %r1;
	add.s16 	%rs4, %rs2, %rs3;
	cvt.u32.u16 	%r77, %rs4;
	and.b32  	%r78, %r77, 63;
	add.s32 	%r79, %r3, %r78;
	mul.lo.s32 	%r80, %r56, %r79;
	cvt.u64.u32 	%rd21, %r80;
	add.s64 	%rd2, %rd20, %rd21;
	shr.u32 	%r22, %r9, 6;
	mov.b32 	%r111, 1;
	mov.b32 	%r110, 0;
	mov.f32 	%f435, 0f00000000;
	mov.u32 	%r112, %r110;
$L__BB1_11:
	add.s32 	%r26, %r110, 1;
	setp.ge.s32 	%p11, %r26, %r10;
	@%p11 bra 	$L__BB1_22;
	setp.gt.u32 	%p12, %r9, 1023;
	shl.b32 	%r27, %r110, 4;
	@%p12 bra 	$L__BB1_21;
	ld.param.u64 	%rd34, [_Z13optimizedGemmILi64ELi64ELi16ELi4ELi4EEvPKfS1_Pfiii_param_0];
	cvt.s64.s32 	%rd22, %r27;
	add.s64 	%rd23, %rd2, %rd22;
	shl.b64 	%rd24, %rd23, 2;
	add.s64 	%rd25, %rd34, %rd24;
	add.s64 	%rd37, %rd25, 64;
	mov.u32 	%r81, _ZZ13optimizedGemmILi64ELi64ELi16ELi4ELi4EEvPKfS1_PfiiiE2As;
	mad.lo.s32 	%r82, %r22, 272, %r81;
	mov.u32 	%r83, %tid.y;
	cvt.u16.u32 	%rs5, %r83;
	shl.b16 	%rs6, %rs5, 4;
	mov.u32 	%r84, %tid.x;
	cvt.u16.u32 	%rs7, %r84;
	add.s16 	%rs8, %rs6, %rs7;
	and.b16  	%rs9, %rs8, 63;
	mul.wide.u16 	%r85, %rs9, 4;
	add.s32 	%r86, %r82, %r85;
	mad.lo.s32 	%r114, %r111, 4352, %r86;
	add.s32 	%r113, %r22, %r27;
	mov.u32 	%r115, %r9;
$L__BB1_14:
	and.b32  	%r87, %r115, 63;
	add.s32 	%r88, %r113, 16;
	add.s32 	%r90, %r87, %r3;
	setp.ge.s32 	%p13, %r88, %r56;
	setp.ge.s32 	%p14, %r90, %r54;
	or.pred  	%p15, %p13, %p14;
	@%p15 bra 	$L__BB1_16;
	// begin inline asm
	cp.async.ca.shared.global [%r114], [%rd37], 4, 4;
	// end inline asm
$L__BB1_16:
	add.s32 	%r34, %r115, 256;
	add.s64 	%rd37, %rd37, 16;
	add.s32 	%r114, %r114, 1088;
	add.s32 	%r113, %r113, 4;
	setp.lt.u32 	%p16, %r115, 768;
	mov.u32 	%r115, %r34;
	@%p16 bra 	$L__BB1_14;
	add.s32 	%r30, %r27, 16;
	mov.u32 	%r116, %r9;
$L__BB1_18:
	shr.u32 	%r38, %r116, 6;
	and.b32  	%r39, %r116, 63;
	add.s32 	%r40, %r38, %r30;
	add.s32 	%r41, %r39, %r6;
	setp.ge.s32 	%p17, %r40, %r56;
	setp.ge.s32 	%p18, %r41, %r55;
	or.pred  	%p19, %p17, %p18;
	@%p19 bra 	$L__BB1_20;
	ld.param.u64 	%rd36, [_Z13optimizedGemmILi64ELi64ELi16ELi4ELi4EEvPKfS1_Pfiii_param_1];
	mov.u32 	%r93, _ZZ13optimizedGemmILi64ELi64ELi16ELi4ELi4EEvPKfS1_PfiiiE2Bs;
	mad.lo.s32 	%r94, %r111, 4352, %r93;
	mad.lo.s32 	%r95, %r38, 272, %r94;
	shl.b32 	%r96, %r39, 2;
	add.s32 	%r92, %r95, %r96;
	mad.lo.s32 	%r97, %r40, %r55, %r41;
	mul.wide.s32 	%rd28, %r97, 4;
	add.s64 	%rd27, %rd36, %rd28;
	// begin inline asm
	cp.async.ca.shared.global [%r92], [%rd27], 4, 4;
	// end inline asm
$L__BB1_20:
	add.s32 	%r42, %r116, 256;
	setp.lt.u32 	%p20, %r116, 768;
	mov.u32 	%r116, %r42;
	@%p20 bra 	$L__BB1_18;
$L__BB1_21:
	// begin inline asm
	cp.async.commit_group;
	// end inline asm
$L__BB1_22:
	// begin inline asm
	cp.async.wait_group 1;
	// end inline asm
	bar.sync 	0;
	mul.lo.s32 	%r98, %r112, 4352;
	mov.u32 	%r99, _ZZ13optimizedGemmILi64ELi64ELi16ELi4ELi4EEvPKfS1_PfiiiE2As;
	add.s32 	%r100, %r99, %r98;
	mov.u32 	%r101, _ZZ13optimizedGemmILi64ELi64ELi16ELi4ELi4EEvPKfS1_PfiiiE2Bs;
	add.s32 	%r102, %r101, %r98;
	shl.b32 	%r103, %r4, 2;
	add.s32 	%r104, %r100, %r103;
	ld.shared.f32 	%f51, [%r104];
	ld.shared.f32 	%f52, [%r104+4];
	ld.shared.f32 	%f53, [%r104+8];
	ld.shared.f32 	%f54, [%r104+12];
	shl.b32 	%r105, %r7, 2;
	add.s32 	%r106, %r102, %r105;
	ld.shared.f32 	%f55, [%r106];
	ld.shared.f32 	%f56, [%r106+4];
	ld.shared.f32 	%f57, [%r106+8];
	ld.shared.f32 	%f58, [%r106+12];
	fma.rn.f32 	%f59, %f51, %f55, %f442;
	fma.rn.f32 	%f60, %f51, %f56, %f441;
	fma.rn.f32 	%f61, %f51, %f57, %f440;
	fma.rn.f32 	%f62, %f51, %f58, %f439;
	fma.rn.f32 	%f63, %f52, %f55, %f438;
	fma.rn.f32 	%f64, %f52, %f56, %f437;
	fma.rn.f32 	%f65, %f52, %f57, %f436;
	fma.rn.f32 	%f66, %f52, %f58, %f435;
	fma.rn.f32 	%f67, %f53, %f55, %f443;
	fma.rn.f32 	%f68, %f53, %f56, %f444;
	fma.rn.f32 	%f69, %f53, %f57, %f445;
	fma.rn.f32 	%f70, %f53, %f58, %f446;
	fma.rn.f32 	%f71, %f54, %f55, %f447;
	fma.rn.f32 	%f72, %f54, %f56, %f448;
	fma.rn.f32 	%f73, %f54, %f57, %f449;
	fma.rn.f32 	%f74, %f54, %f58, %f450;
	ld.shared.f32 	%f75, [%r104+272];
	ld.shared.f32 	%f76, [%r104+276];
	ld.shared.f32 	%f77, [%r104+280];
	ld.shared.f32 	%f78, [%r104+284];
	ld.shared.f32 	%f79, [%r106+272];
	ld.shared.f32 	%f80, [%r106+276];
	ld.shared.f32 	%f81, [%r106+280];
	ld.shared.f32 	%f82, [%r106+284];
	fma.rn.f32 	%f83, %f75, %f79, %f59;
	fma.rn.f32 	%f84, %f75, %f80, %f60;
	fma.rn.f32 	%f85, %f75, %f81, %f61;
	fma.rn.f32 	%f86, %f75, %f82, %f62;
	fma.rn.f32 	%f87, %f76, %f79, %f63;
	fma.rn.f32 	%f88, %f76, %f80, %f64;
	fma.rn.f32 	%f89, %f76, %f81, %f65;
	fma.rn.f32 	%f90, %f76, %f82, %f66;
	fma.rn.f32 	%f91, %f77, %f79, %f67;
	fma.rn.f32 	%f92, %f77, %f80, %f68;
	fma.rn.f32 	%f93, %f77, %f81, %f69;
	fma.rn.f32 	%f94, %f77, %f82, %f70;
	fma.rn.f32 	%f95, %f78, %f79, %f71;
	fma.rn.f32 	%f96, %f78, %f80, %f72;
	fma.rn.f32 	%f97, %f78, %f81, %f73;
	fma.rn.f32 	%f98, %f78, %f82, %f74;
	ld.shared.f32 	%f99, [%r104+544];
	ld.shared.f32 	%f100, [%r104+548];
	ld.shared.f32 	%f101, [%r104+552];
	ld.shared.f32 	%f102, [%r104+556];
	ld.shared.f32 	%f103, [%r106+544];
	ld.shared.f32 	%f104, [%r106+548];
	ld.shared.f32 	%f105, [%r106+552];
	ld.shared.f32 	%f106, [%r106+556];
	fma.rn.f32 	%f107, %f99, %f103, %f83;
	fma.rn.f32 	%f108, %f99, %f104, %f84;
	fma.rn.f32 	%f109, %f99, %f105, %f85;
	fma.rn.f32 	%f110, %f99, %f106, %f86;
	fma.rn.f32 	%f111, %f100, %f103, %f87;
	fma.rn.f32 	%f112, %f100, %f104, %f88;
	fma.rn.f32 	%f113, %f100, %f105, %f89;
	fma.rn.f32 	%f114, %f100, %f106, %f90;
	fma.rn.f32 	%f115, %f101, %f103, %f91;
	fma.rn.f32 	%f116, %f101, %f104, %f92;
	fma.rn.f32 	%f117, %f101, %f105, %f93;
	fma.rn.f32 	%f118, %f101, %f106, %f94;
	fma.rn.f32 	%f119, %f102, %f103, %f95;
	fma.rn.f32 	%f120, %f102, %f104, %f96;
	fma.rn.f32 	%f121, %f102, %f105, %f97;
	fma.rn.f32 	%f122, %f102, %f106, %f98;
	ld.shared.f32 	%f123, [%r104+816];
	ld.shared.f32 	%f124, [%r104+820];
	ld.shared.f32 	%f125, [%r104+824];
	ld.shared.f32 	%f126, [%r104+828];
	ld.shared.f32 	%f127, [%r106+816];
	ld.shared.f32 	%f128, [%r106+820];
	ld.shared.f32 	%f129, [%r106+824];
	ld.shared.f32 	%f130, [%r106+828];
	fma.rn.f32 	%f131, %f123, %f127, %f107;
	fma.rn.f32 	%f132, %f123, %f128, %f108;
	fma.rn.f32 	%f133, %f123, %f129, %f109;
	fma.rn.f32 	%f134, %f123, %f130, %f110;
	fma.rn.f32 	%f135, %f124, %f127, %f111;
	fma.rn.f32 	%f136, %f124, %f128, %f112;
	fma.rn.f32 	%f137, %f124, %f129, %f113;
	fma.rn.f32 	%f138, %f124, %f130, %f114;
	fma.rn.f32 	%f139, %f125, %f127, %f115;
	fma.rn.f32 	%f140, %f125, %f128, %f116;
	fma.rn.f32 	%f141, %f125, %f129, %f117;
	fma.rn.f32 	%f142, %f125, %f130, %f118;
	fma.rn.f32 	%f143, %f126, %f127, %f119;
	fma.rn.f32 	%f144, %f126, %f128, %f120;
	fma.rn.f32 	%f145, %f126, %f129, %f121;
	fma.rn.f32 	%f146, %f126, %f130, %f122;
	ld.shared.f32 	%f147, [%r104+1088];
	ld.shared.f32 	%f148, [%r104+1092];
	ld.shared.f32 	%f149, [%r104+1096];
	ld.shared.f32 	%f150, [%r104+1100];
	ld.shared.f32 	%f151, [%r106+1088];
	ld.shared.f32 	%f152, [%r106+1092];
	ld.shared.f32 	%f153, [%r106+1096];
	ld.shared.f32 	%f154, [%r106+1100];
	fma.rn.f32 	%f155, %f147, %f151, %f131;
	fma.rn.f32 	%f156, %f147, %f152, %f132;
	fma.rn.f32 	%f157, %f147, %f153, %f133;
	fma.rn.f32 	%f158, %f147, %f154, %f134;
	fma.rn.f32 	%f159, %f148, %f151, %f135;
	fma.rn.f32 	%f160, %f148, %f152, %f136;
	fma.rn.f32 	%f161, %f148, %f153, %f137;
	fma.rn.f32 	%f162, %f148, %f154, %f138;
	fma.rn.f32 	%f163, %f149, %f151, %f139;
	fma.rn.f32 	%f164, %f149, %f152, %f140;
	fma.rn.f32 	%f165, %f149, %f153, %f141;
	fma.rn.f32 	%f166, %f149, %f154, %f142;
	fma.rn.f32 	%f167, %f150, %f151, %f143;
	fma.rn.f32 	%f168, %f150, %f152, %f144;
	fma.rn.f32 	%f169, %f150, %f153, %f145;
	fma.rn.f32 	%f170, %f150, %f154, %f146;
	ld.shared.f32 	%f171, [%r104+1360];
	ld.shared.f32 	%f172, [%r104+1364];
	ld.shared.f32 	%f173, [%r104+1368];
	ld.shared.f32 	%f174, [%r104+1372];
	ld.shared.f32 	%f175, [%r106+1360];
	ld.shared.f32 	%f176, [%r106+1364];
	ld.shared.f32 	%f177, [%r106+1368];
	ld.shared.f32 	%f178, [%r106+1372];
	fma.rn.f32 	%f179, %f171, %f175, %f155;
	fma.rn.f32 	%f180, %f171, %f176, %f156;
	fma.rn.f32 	%f181, %f171, %f177, %f157;
	fma.rn.f32 	%f182, %f171, %f178, %f158;
	fma.rn.f32 	%f183, %f172, %f175, %f159;
	fma.rn.f32 	%f184, %f172, %f176, %f160;
	fma.rn.f32 	%f185, %f172, %f177, %f161;
	fma.rn.f32 	%f186, %f172, %f178, %f162;
	fma.rn.f32 	%f187, %f173, %f175, %f163;
	fma.rn.f32 	%f188, %f173, %f176, %f164;
	fma.rn.f32 	%f189, %f173, %f177, %f165;
	fma.rn.f32 	%f190, %f173, %f178, %f166;
	fma.rn.f32 	%f191, %f174, %f175, %f167;
	fma.rn.f32 	%f192, %f174, %f176, %f168;
	fma.rn.f32 	%f193, %f174, %f177, %f169;
	fma.rn.f32 	%f194, %f174, %f178, %f170;
	ld.shared.f32 	%f195, [%r104+1632];
	ld.shared.f32 	%f196, [%r104+1636];
	ld.shared.f32 	%f197, [%r104+1640];
	ld.shared.f32 	%f198, [%r104+1644];
	ld.shared.f32 	%f199, [%r106+1632];
	ld.shared.f32 	%f200, [%r106+1636];
	ld.shared.f32 	%f201, [%r106+1640];
	ld.shared.f32 	%f202, [%r106+1644];
	fma.rn.f32 	%f203, %f195, %f199, %f179;
	fma.rn.f32 	%f204, %f195, %f200, %f180;
	fma.rn.f32 	%f205, %f195, %f201, %f181;
	fma.rn.f32 	%f206, %f195, %f202, %f182;
	fma.rn.f32 	%f207, %f196, %f199, %f183;
	fma.rn.f32 	%f208, %f196, %f200, %f184;
	fma.rn.f32 	%f209, %f196, %f201, %f185;
	fma.rn.f32 	%f210, %f196, %f202, %f186;
	fma.rn.f32 	%f211, %f197, %f199, %f187;
	fma.rn.f32 	%f212, %f197, %f200, %f188;
	fma.rn.f32 	%f213, %f197, %f201, %f189;
	fma.rn.f32 	%f214, %f197, %f202, %f190;
	fma.rn.f32 	%f215, %f198, %f199, %f191;
	fma.rn.f32 	%f216, %f198, %f200, %f192;
	fma.rn.f32 	%f217, %f198, %f201, %f193;
	fma.rn.f32 	%f218, %f198, %f202, %f194;
	ld.shared.f32 	%f219, [%r104+1904];
	ld.shared.f32 	%f220, [%r104+1908];
	ld.shared.f32 	%f221, [%r104+1912];
	ld.shared.f32 	%f222, [%r104+1916];
	ld.shared.f32 	%f223, [%r106+1904];
	ld.shared.f32 	%f224, [%r106+1908];
	ld.shared.f32 	%f225, [%r106+1912];
	ld.shared.f32 	%f226, [%r106+1916];
	fma.rn.f32 	%f227, %f219, %f223, %f203;
	fma.rn.f32 	%f228, %f219, %f224, %f204;
	fma.rn.f32 	%f229, %f219, %f225, %f205;
	fma.rn.f32 	%f230, %f219, %f226, %f206;
	fma.rn.f32 	%f231, %f220, %f223, %f207;
	fma.rn.f32 	%f232, %f220, %f224, %f208;
	fma.rn.f32 	%f233, %f220, %f225, %f209;
	fma.rn.f32 	%f234, %f220, %f226, %f210;
	fma.rn.f32 	%f235, %f221, %f223, %f211;
	fma.rn.f32 	%f236, %f221, %f224, %f212;
	fma.rn.f32 	%f237, %f221, %f225, %f213;
	fma.rn.f32 	%f238, %f221, %f226, %f214;
	fma.rn.f32 	%f239, %f222, %f223, %f215;
	fma.rn.f32 	%f240, %f222, %f224, %f216;
	fma.rn.f32 	%f241, %f222, %f225, %f217;
	fma.rn.f32 	%f242, %f222, %f226, %f218;
	ld.shared.f32 	%f243, [%r104+2176];
	ld.shared.f32 	%f244, [%r104+2180];
	ld.shared.f32 	%f245, [%r104+2184];
	ld.shared.f32 	%f246, [%r104+2188];
	ld.shared.f32 	%f247, [%r106+2176];
	ld.shared.f32 	%f248, [%r106+2180];
	ld.shared.f32 	%f249, [%r106+2184];
	ld.shared.f32 	%f250, [%r106+2188];
	fma.rn.f32 	%f251, %f243, %f247, %f227;
	fma.rn.f32 	%f252, %f243, %f248, %f228;
	fma.rn.f32 	%f253, %f243, %f249, %f229;
	fma.rn.f32 	%f254, %f243, %f250, %f230;
	fma.rn.f32 	%f255, %f244, %f247, %f231;
	fma.rn.f32 	%f256, %f244, %f248, %f232;
	fma.rn.f32 	%f257, %f244, %f249, %f233;
	fma.rn.f32 	%f258, %f244, %f250, %f234;
	fma.rn.f32 	%f259, %f245, %f247, %f235;
	fma.rn.f32 	%f260, %f245, %f248, %f236;
	fma.rn.f32 	%f261, %f245, %f249, %f237;
	fma.rn.f32 	%f262, %f245, %f250, %f238;
	fma.rn.f32 	%f263, %f246, %f247, %f239;
	fma.rn.f32 	%f264, %f246, %f248, %f240;
	fma.rn.f32 	%f265, %f246, %f249, %f241;
	fma.rn.f32 	%f266, %f246, %f250, %f242;
	ld.shared.f32 	%f267, [%r104+2448];
	ld.shared.f32 	%f268, [%r104+2452];
	ld.shared.f32 	%f269, [%r104+2456];
	ld.shared.f32 	%f270, [%r104+2460];
	ld.shared.f32 	%f271, [%r106+2448];
	ld.shared.f32 	%f272, [%r106+2452];
	ld.shared.f32 	%f273, [%r106+2456];
	ld.shared.f32 	%f274, [%r106+2460];
	fma.rn.f32 	%f275, %f267, %f271, %f251;
	fma.rn.f32 	%f276, %f267, %f272, %f252;
	fma.rn.f32 	%f277, %f267, %f273, %f253;
	fma.rn.f32 	%f278, %f267, %f274, %f254;
	fma.rn.f32 	%f279, %f268, %f271, %f255;
	fma.rn.f32 	%f280, %f268, %f272, %f256;
	fma.rn.f32 	%f281, %f268, %f273, %f257;
	fma.rn.f32 	%f282, %f268, %f274, %f258;
	fma.rn.f32 	%f283, %f269, %f271, %f259;
	fma.rn.f32 	%f284, %f269, %f272, %f260;
	fma.rn.f32 	%f285, %f269, %f273, %f261;
	fma.rn.f32 	%f286, %f269, %f274, %f262;
	fma.rn.f32 	%f287, %f270, %f271, %f263;
	fma.rn.f32 	%f288, %f270, %f272, %f264;
	fma.rn.f32 	%f289, %f270, %f273, %f265;
	fma.rn.f32 	%f290, %f270, %f274, %f266;
	ld.shared.f32 	%f291, [%r104+2720];
	ld.shared.f32 	%f292, [%r104+2724];
	ld.shared.f32 	%f293, [%r104+2728];
	ld.shared.f32 	%f294, [%r104+2732];
	ld.shared.f32 	%f295, [%r106+2720];
	ld.shared.f32 	%f296, [%r106+2724];
	ld.shared.f32 	%f297, [%r106+2728];
	ld.shared.f32 	%f298, [%r106+2732];
	fma.rn.f32 	%f299, %f291, %f295, %f275;
	fma.rn.f32 	%f300, %f291, %f296, %f276;
	fma.rn.f32 	%f301, %f291, %f297, %f277;
	fma.rn.f32 	%f302, %f291, %f298, %f278;
	fma.rn.f32 	%f303, %f292, %f295, %f279;
	fma.rn.f32 	%f304, %f292, %f296, %f280;
	fma.rn.f32 	%f305, %f292, %f297, %f281;
	fma.rn.f32 	%f306, %f292, %f298, %f282;
	fma.rn.f32 	%f307, %f293, %f295, %f283;
	fma.rn.f32 	%f308, %f293, %f296, %f284;
	fma.rn.f32 	%f309, %f293, %f297, %f285;
	fma.rn.f32 	%f310, %f293, %f298, %f286;
	fma.rn.f32 	%f311, %f294, %f295, %f287;
	fma.rn.f32 	%f312, %f294, %f296, %f288;
	fma.rn.f32 	%f313, %f294, %f297, %f289;
	fma.rn.f32 	%f314, %f294, %f298, %f290;
	ld.shared.f32 	%f315, [%r104+2992];
	ld.shared.f32 	%f316, [%r104+2996];
	ld.shared.f32 	%f317, [%r104+3000];
	ld.shared.f32 	%f318, [%r104+3004];
	ld.shared.f32 	%f319, [%r106+2992];
	ld.shared.f32 	%f320, [%r106+2996];
	ld.shared.f32 	%f321, [%r106+3000];
	ld.shared.f32 	%f322, [%r106+3004];
	fma.rn.f32 	%f323, %f315, %f319, %f299;
	fma.rn.f32 	%f324, %f315, %f320, %f300;
	fma.rn.f32 	%f325, %f315, %f321, %f301;
	fma.rn.f32 	%f326, %f315, %f322, %f302;
	fma.rn.f32 	%f327, %f316, %f319, %f303;
	fma.rn.f32 	%f328, %f316, %f320, %f304;
	fma.rn.f32 	%f329, %f316, %f321, %f305;
	fma.rn.f32 	%f330, %f316, %f322, %f306;
	fma.rn.f32 	%f331, %f317, %f319, %f307;
	fma.rn.f32 	%f332, %f317, %f320, %f308;
	fma.rn.f32 	%f333, %f317, %f321, %f309;
	fma.rn.f32 	%f334, %f317, %f322, %f310;
	fma.rn.f32 	%f335, %f318, %f319, %f311;
	fma.rn.f32 	%f336, %f318, %f320, %f312;
	fma.rn.f32 	%f337, %f318, %f321, %f313;
	fma.rn.f32 	%f338, %f318, %f322, %f314;
	ld.shared.f32 	%f339, [%r104+3264];
	ld.shared.f32 	%f340, [%r104+3268];
	ld.shared.f32 	%f341, [%r104+3272];
	ld.shared.f32 	%f342, [%r104+3276];
	ld.shared.f32 	%f343, [%r106+3264];
	ld.shared.f32 	%f344, [%r106+3268];
	ld.shared.f32 	%f345, [%r106+3272];
	ld.shared.f32 	%f346, [%r106+3276];
	fma.rn.f32 	%f347, %f339, %f343, %f323;
	fma.rn.f32 	%f348, %f339, %f344, %f324;
	fma.rn.f32 	%f349, %f339, %f345, %f325;
	fma.rn.f32 	%f350, %f339, %f346, %f326;
	fma.rn.f32 	%f351, %f340, %f343, %f327;
	fma.rn.f32 	%f352, %f340, %f344, %f328;
	fma.rn.f32 	%f353, %f340, %f345, %f329;
	fma.rn.f32 	%f354, %f340, %f346, %f330;
	fma.rn.f32 	%f355, %f341, %f343, %f331;
	fma.rn.f32 	%f356, %f341, %f344, %f332;
	fma.rn.f32 	%f357, %f341, %f345, %f333;
	fma.rn.f32 	%f358, %f341, %f346, %f334;
	fma.rn.f32 	%f359, %f342, %f343, %f335;
	fma.rn.f32 	%f360, %f342, %f344, %f336;
	fma.rn.f32 	%f361, %f342, %f345, %f337;
	fma.rn.f32 	%f362, %f342, %f346, %f338;
	ld.shared.f32 	%f363, [%r104+3536];
	ld.shared.f32 	%f364, [%r104+3540];
	ld.shared.f32 	%f365, [%r104+3544];
	ld.shared.f32 	%f366, [%r104+3548];
	ld.shared.f32 	%f367, [%r106+3536];
	ld.shared.f32 	%f368, [%r106+3540];
	ld.shared.f32 	%f369, [%r106+3544];
	ld.shared.f32 	%f370, [%r106+3548];
	fma.rn.f32 	%f371, %f363, %f367, %f347;
	fma.rn.f32 	%f372, %f363, %f368, %f348;
	fma.rn.f32 	%f373, %f363, %f369, %f349;
	fma.rn.f32 	%f374, %f363, %f370, %f350;
	fma.rn.f32 	%f375, %f364, %f367, %f351;
	fma.rn.f32 	%f376, %f364, %f368, %f352;
	fma.rn.f32 	%f377, %f364, %f369, %f353;
	fma.rn.f32 	%f378, %f364, %f370, %f354;
	fma.rn.f32 	%f379, %f365, %f367, %f355;
	fma.rn.f32 	%f380, %f365, %f368, %f356;
	fma.rn.f32 	%f381, %f365, %f369, %f357;
	fma.rn.f32 	%f382, %f365, %f370, %f358;
	fma.rn.f32 	%f383, %f366, %f367, %f359;
	fma.rn.f32 	%f384, %f366, %f368, %f360;
	fma.rn.f32 	%f385, %f366, %f369, %f361;
	fma.rn.f32 	%f386, %f366, %f370, %f362;
	ld.shared.f32 	%f387, [%r104+3808];
	ld.shared.f32 	%f388, [%r104+3812];
	ld.shared.f32 	%f389, [%r104+3816];
	ld.shared.f32 	%f390, [%r104+3820];
	ld.shared.f32 	%f391, [%r106+3808];
	ld.shared.f32 	%f392, [%r106+3812];
	ld.shared.f32 	%f393, [%r106+3816];
	ld.shared.f32 	%f394, [%r106+3820];
	fma.rn.f32 	%f395, %f387, %f391, %f371;
	fma.rn.f32 	%f396, %f387, %f392, %f372;
	fma.rn.f32 	%f397, %f387, %f393, %f373;
	fma.rn.f32 	%f398, %f387, %f394, %f374;
	fma.rn.f32 	%f399, %f388, %f391, %f375;
	fma.rn.f32 	%f400, %f388, %f392, %f376;
	fma.rn.f32 	%f401, %f388, %f393, %f377;
	fma.rn.f32 	%f402, %f388, %f394, %f378;
	fma.rn.f32 	%f403, %f389, %f391, %f379;
	fma.rn.f32 	%f404, %f389, %f392, %f380;
	fma.rn.f32 	%f405, %f389, %f393, %f381;
	fma.rn.f32 	%f406, %f389, %f394, %f382;
	fma.rn.f32 	%f407, %f390, %f391, %f383;
	fma.rn.f32 	%f408, %f390, %f392, %f384;
	fma.rn.f32 	%f409, %f390, %f393, %f385;
	fma.rn.f32 	%f410, %f390, %f394, %f386;
	ld.shared.f32 	%f411, [%r104+4080];
	ld.shared.f32 	%f412, [%r104+4084];
	ld.shared.f32 	%f413, [%r104+4088];
	ld.shared.f32 	%f414, [%r104+4092];
	ld.shared.f32 	%f415, [%r106+4080];
	ld.shared.f32 	%f416, [%r106+4084];
	ld.shared.f32 	%f417, [%r106+4088];
	ld.shared.f32 	%f418, [%r106+4092];
	fma.rn.f32 	%f442, %f411, %f415, %f395;
	fma.rn.f32 	%f441, %f411, %f416, %f396;
	fma.rn.f32 	%f440, %f411, %f417, %f397;
	fma.rn.f32 	%f439, %f411, %f418, %f398;
	fma.rn.f32 	%f438, %f412, %f415, %f399;
	fma.rn.f32 	%f437, %f412, %f416, %f400;
	fma.rn.f32 	%f436, %f412, %f417, %f401;
	fma.rn.f32 	%f435, %f412, %f418, %f402;
	fma.rn.f32 	%f443, %f413, %f415, %f403;
	fma.rn.f32 	%f444, %f413, %f416, %f404;
	fma.rn.f32 	%f445, %f413, %f417, %f405;
	fma.rn.f32 	%f446, %f413, %f418, %f406;
	fma.rn.f32 	%f447, %f414, %f415, %f407;
	fma.rn.f32 	%f448, %f414, %f416, %f408;
	fma.rn.f32 	%f449, %f414, %f417, %f409;
	fma.rn.f32 	%f450, %f414, %f418, %f410;
	xor.b32  	%r112, %r112, 1;
	xor.b32  	%r111, %r111, 1;
	bar.sync 	0;
	setp.ne.s32 	%p21, %r26, %r21;
	mov.u32 	%r110, %r26;
	@%p21 bra 	$L__BB1_11;
$L__BB1_23:
	setp.ge.s32 	%p22, %r5, %r54;
	mad.lo.s32 	%r45, %r5, %r55, %r8;
	setp.ge.s32 	%p23, %r8, %r55;
	mul.wide.s32 	%rd29, %r45, 4;
	add.s64 	%rd6, %rd1, %rd29;
	or.pred  	%p24, %p22, %p23;
	@%p24 bra 	$L__BB1_25;
	st.global.f32 	[%rd6], %f442;
$L__BB1_25:
	setp.ge.s32 	%p25, %r5, %r54;
	add.s32 	%r46, %r8, 1;
	setp.ge.s32 	%p26, %r46, %r55;
	or.pred  	%p27, %p25, %p26;
	@%p27 bra 	$L__BB1_27;
	st.global.f32 	[%rd6+4], %f441;
$L__BB1_27:
	setp.ge.s32 	%p28, %r5, %r54;
	add.s32 	%r47, %r8, 2;
	setp.ge.s32 	%p29, %r47, %r55;
	or.pred  	%p30, %p28, %p29;
	@%p30 bra 	$L__BB1_29;
	st.global.f32 	[%rd6+8], %f440;
$L__BB1_29:
	setp.ge.s32 	%p31, %r5, %r54;
	add.s32 	%r48, %r8, 3;
	setp.ge.s32 	%p32, %r48, %r55;
	or.pred  	%p33, %p31, %p32;
	@%p33 bra 	$L__BB1_31;
	st.global.f32 	[%rd6+12], %f439;
$L__BB1_31:
	setp.ge.s32 	%p34, %r8, %r55;
	add.s32 	%r49, %r5, 1;
	setp.ge.s32 	%p35, %r49, %r54;
	add.s32 	%r50, %r45, %r55;
	mul.wide.s32 	%rd30, %r50, 4;
	add.s64 	%rd7, %rd1, %rd30;
	or.pred  	%p36, %p35, %p34;
	@%p36 bra 	$L__BB1_33;
	st.global.f32 	[%rd7], %f438;
$L__BB1_33:
	setp.ge.s32 	%p37, %r49, %r54;
	setp.ge.s32 	%p38, %r46, %r55;
	or.pred  	%p39, %p37, %p38;
	@%p39 bra 	$L__BB1_35;
	st.global.f32 	[%rd7+4], %f437;
$L__BB1_35:
	setp.ge.s32 	%p40, %r49, %r54;
	setp.ge.s32 	%p41, %r47, %r55;
	or.pred  	%p42, %p40, %p41;
	@%p42 bra 	$L__BB1_37;
	st.global.f32 	[%rd7+8], %f436;
$L__BB1_37:
	setp.ge.s32 	%p43, %r49, %r54;
	setp.ge.s32 	%p44, %r48, %r55;
	or.pred  	%p45, %p43, %p44;
	@%p45 bra 	$L__BB1_39;
	st.global.f32 	[%rd7+12], %f435;
$L__BB1_39:
	setp.ge.s32 	%p46, %r8, %r55;
	add.s32 	%r51, %r5, 2;
	setp.ge.s32 	%p47, %r51, %r54;
	add.s32 	%r52, %r50, %r55;
	mul.wide.s32 	%rd31, %r52, 4;
	add.s64 	%rd8, %rd1, %rd31;
	or.pred  	%p48, %p47, %p46;
	@%p48 bra 	$L__BB1_41;
	st.global.f32 	[%rd8], %f443;
$L__BB1_41:
	setp.ge.s32 	%p49, %r51, %r54;
	setp.ge.s32 	%p50, %r46, %r55;
	or.pred  	%p51, %p49, %p50;
	@%p51 bra 	$L__BB1_43;
	st.global.f32 	[%rd8+4], %f444;
$L__BB1_43:
	setp.ge.s32 	%p52, %r51, %r54;
	setp.ge.s32 	%p53, %r47, %r55;
	or.pred  	%p54, %p52, %p53;
	@%p54 bra 	$L__BB1_45;
	st.global.f32 	[%rd8+8], %f445;
$L__BB1_45:
	setp.ge.s32 	%p55, %r51, %r54;
	setp.ge.s32 	%p56, %r48, %r55;
	or.pred  	%p57, %p55, %p56;
	@%p57 bra 	$L__BB1_47;
	st.global.f32 	[%rd8+12], %f446;
$L__BB1_47:
	setp.ge.s32 	%p58, %r8, %r55;
	add.s32 	%r53, %r5, 3;
	setp.ge.s32 	%p59, %r53, %r54;
	add.s32 	%r107, %r52, %r55;
	mul.wide.s32 	%rd32, %r107, 4;
	add.s64 	%rd9, %rd1, %rd32;
	or.pred  	%p60, %p59, %p58;
	@%p60 bra 	$L__BB1_49;
	st.global.f32 	[%rd9], %f447;
$L__BB1_49:
	setp.ge.s32 	%p61, %r53, %r54;
	setp.ge.s32 	%p62, %r46, %r55;
	or.pred  	%p63, %p61, %p62;
	@%p63 bra 	$L__BB1_51;
	st.global.f32 	[%rd9+4], %f448;
$L__BB1_51:
	setp.ge.s32 	%p64, %r53, %r54;
	setp.ge.s32 	%p65, %r47, %r55;
	or.pred  	%p66, %p64, %p65;
	@%p66 bra 	$L__BB1_53;
	st.global.f32 	[%rd9+8], %f449;
$L__BB1_53:
	setp.ge.s32 	%p67, %r53, %r54;
	setp.ge.s32 	%p68, %r48, %r55;
	or.pred  	%p69, %p67, %p68;
	@%p69 bra 	$L__BB1_55;
	st.global.f32 	[%rd9+12], %f450;
$L__BB1_55:
	ret;

}


// ===== COMPILED SASS (sm_100) =====

	.target	sm_100

	.elftype	@"ET_EXEC"


//--------------------- .note.nv.tkinfo           --------------------------
	.section	.note.nv.tkinfo,"",@"SHT_NOTE"
	.sectionflags	@"SHF_NOTE_NV_TKINFO"
	.tkinfo
        /*0018*/ 	.word	0x00000002
        /*0030*/ 	.string	""
        /*0030*/ 	.string	"ptxas"
        /*0030*/ 	.string	"Cuda compilation tools, release 13.0, V13.0.88"
        /*0030*/ 	.string	"Build cuda_13.0.r13.0/compiler.36424714_0"
        /*0030*/ 	.string	"-arch sm_100 -m 64 "



//--------------------- .note.nv.cuinfo           --------------------------
	.section	.note.nv.cuinfo,"",@"SHT_NOTE"
	.sectionflags	@"SHF_NOTE_NV_CUINFO"
        /*0018*/ 	.short	0x0002
        /*001a*/ 	.short	0x0064
        /*001c*/ 	.short	0x0082
	.zero		2


//--------------------- .nv.info                  --------------------------
	.section	.nv.info,"",@"SHT_CUDA_INFO"
	.align	4


	//----- nvinfo : EIATTR_REGCOUNT
	.align		4
        /*0000*/ 	.byte	0x04, 0x2f
        /*0002*/ 	.short	(.L_1 - .L_0)
	.align		4
.L_0:
        /*0004*/ 	.word	index@(_Z9basicGemmILi64ELi64ELi16ELi4ELi4EEvPKfS1_Pfiii)
        /*0008*/ 	.word	0x00000026


	//----- nvinfo : EIATTR_FRAME_SIZE
	.align		4
.L_1:
        /*000c*/ 	.byte	0x04, 0x11
        /*000e*/ 	.short	(.L_3 - .L_2)
	.align		4
.L_2:
        /*0010*/ 	.word	index@(_Z9basicGemmILi64ELi64ELi16ELi4ELi4EEvPKfS1_Pfiii)
        /*0014*/ 	.word	0x00000000


	//----- nvinfo : EIATTR_REGCOUNT
	.align		4
.L_3:
        /*0018*/ 	.byte	0x04, 0x2f
        /*001a*/ 	.short	(.L_5 - .L_4)
	.align		4
.L_4:
        /*001c*/ 	.word	index@(_Z13optimizedGemmILi64ELi64ELi16ELi4ELi4EEvPKfS1_Pfiii)
        /*0020*/ 	.word	0x00000030


	//----- nvinfo : EIATTR_FRAME_SIZE
	.align		4
.L_5:
        /*0024*/ 	.byte	0x04, 0x11
        /*0026*/ 	.short	(.L_7 - .L_6)
	.align		4
.L_6:
        /*0028*/ 	.word	index@(_Z13optimizedGemmILi64ELi64ELi16ELi4ELi4EEvPKfS1_Pfiii)
        /*002c*/ 	.word	0x00000000


	//----- nvinfo : EIATTR_MIN_STACK_SIZE
	.align		4
.L_7:
        /*0030*/ 	.byte	0x04, 0x12
        /*0032*/ 	.short	(.L_9 - .L_8)
	.align		4
.L_8:
        /*0034*/ 	.word	index@(_Z13optimizedGemmILi64ELi64ELi16ELi4ELi4EEvPKfS1_Pfiii)
        /*0038*/ 	.word	0x00000000


	//----- nvinfo : EIATTR_MIN_STACK_SIZE
	.align		4
.L_9:
        /*003c*/ 	.byte	0x04, 0x12
        /*003e*/ 	.short	(.L_11 - .L_10)
	.align		4
.L_10:
        /*0040*/ 	.word	index@(_Z9basicGemmILi64ELi64ELi16ELi4ELi4EEvPKfS1_Pfiii)
        /*0044*/ 	.word	0x00000000
.L_11:


//--------------------- .nv.compat                --------------------------
	.section	.nv.compat,"",@"SHT_CUDA_COMPAT_INFO"
	.align	4
        /*0000*/ 	.byte	0x02, 0x09, 0x00, 0x00, 0x02, 0x02, 0x01, 0x00, 0x02, 0x05, 0x05, 0x00, 0x03, 0x07, 0x01, 0x01
        /*0010*/ 	.byte	0x02, 0x03, 0x00, 0x00, 0x02, 0x06, 0x01, 0x00, 0x04, 0x0b, 0x08, 0x00, 0x09, 0x00, 0x00, 0x00
        /*0020*/ 	.byte	0x00, 0x00, 0x00, 0x00


//--------------------- .nv.info._Z13optimizedGemmILi64ELi64ELi16ELi4ELi4EEvPKfS1_Pfiii --------------------------
	.section	.nv.info._Z13optimizedGemmILi64ELi64ELi16ELi4ELi4EEvPKfS1_Pfiii,"",@"SHT_CUDA_INFO"
	.sectionflags	@""
	.align	4


	//----- nvinfo : EIATTR_CUDA_API_VERSION
	.align		4
        /*0000*/ 	.byte	0x04, 0x37
        /*0002*/ 	.short	(.L_13 - .L_12)
.L_12:
        /*0004*/ 	.word	0x00000082


	//----- nvinfo : EIATTR_KPARAM_INFO
	.align		4
.L_13:
        /*0008*/ 	.byte	0x04, 0x17
        /*000a*/ 	.short	(.L_15 - .L_14)
.L_14:
        /*000c*/ 	.word	0x00000000
        /*0010*/ 	.short	0x0005
        /*0012*/ 	.short	0x0020
        /*0014*/ 	.byte	0x00, 0xf0, 0x11, 0x00


	//----- nvinfo : EIATTR_KPARAM_INFO
	.align		4
.L_15:
        /*0018*/ 	.byte	0x04, 0x17
        /*001a*/ 	.short	(.L_17 - .L_16)
.L_16:
        /*001c*/ 	.word	0x00000000
        /*0020*/ 	.short	0x0004
        /*0022*/ 	.short	0x001c
        /*0024*/ 	.byte	0x00, 0xf0, 0x11, 0x00


	//----- nvinfo : EIATTR_KPARAM_INFO
	.align		4
.L_17:
        /*0028*/ 	.byte	0x04, 0x17
        /*002a*/ 	.short	(.L_19 - .L_18)
.L_18:
        /*002c*/ 	.word	0x00000000
        /*0030*/ 	.short	0x0003
        /*0032*/ 	.short	0x0018
        /*0034*/ 	.byte	0x00, 0xf0, 0x11, 0x00


	//----- nvinfo : EIATTR_KPARAM_INFO
	.align		4
.L_19:
        /*0038*/ 	.byte	0x04, 0x17
        /*003a*/ 	.short	(.L_21 - .L_20)
.L_20:
        /*003c*/ 	.word	0x00000000
        /*0040*/ 	.short	0x0002
        /*0042*/ 	.short	0x0010
        /*0044*/ 	.byte	0x00, 0xf5, 0x21, 0x00


	//----- nvinfo : EIATTR_KPARAM_INFO
	.align		4
.L_21:
        /*0048*/ 	.byte	0x04, 0x17
        /*004a*/ 	.short	(.L_23 - .L_22)
.L_22:
        /*004c*/ 	.word	0x00000000
        /*0050*/ 	.short	0x0001
        /*0052*/ 	.short	0x0008
        /*0054*/ 	.byte	0x00, 0xf5, 0x21, 0x00


	//----- nvinfo : EIATTR_KPARAM_INFO
	.align		4
.L_23:
        /*0058*/ 	.byte	0x04, 0x17
        /*005a*/ 	.short	(.L_25 - .L_24)
.L_24:
        /*005c*/ 	.word	0x00000000
        /*0060*/ 	.short	0x0000
        /*0062*/ 	.short	0x0000
        /*0064*/ 	.byte	0x00, 0xf5, 0x21, 0x00


	//----- nvinfo : EIATTR_SPARSE_MMA_MASK
	.align		4
.L_25:
        /*0068*/ 	.byte	0x03, 0x50
        /*006a*/ 	.short	0x0000


	//----- nvinfo : EIATTR_MAXREG_COUNT
	.align		4
        /*006c*/ 	.byte	0x03, 0x1b
        /*006e*/ 	.short	0x00ff


	//----- nvinfo : EIATTR_NUM_BARRIERS
	.align		4
        /*0070*/ 	.byte	0x02, 0x4c
        /*0072*/ 	.byte	0x01
	.zero		1


	//----- nvinfo : EIATTR_MERCURY_ISA_VERSION
	.align		4
        /*0074*/ 	.byte	0x03, 0x5f
        /*0076*/ 	.short	0x0101


	//----- nvinfo : EIATTR_VRC_CTA_INIT_COUNT
	.align		4
        /*0078*/ 	.byte	0x02, 0x4a
	.zero		1
	.zero		1


	//----- nvinfo : EIATTR_EXIT_INSTR_OFFSETS
	.align		4
        /*007c*/ 	.byte	0x04, 0x1c
        /*007e*/ 	.short	(.L_27 - .L_26)


	//   ....[0]....
.L_26:
        /*0080*/ 	.word	0x00002210


	//   ....[1]....
        /*0084*/ 	.word	0x00002230


	//----- nvinfo : EIATTR_CRS_STACK_SIZE
	.align		4
.L_27:
        /*0088*/ 	.byte	0x04, 0x1e
        /*008a*/ 	.short	(.L_29 - .L_28)
.L_28:
        /*008c*/ 	.word	0x00000000


	//----- nvinfo : EIATTR_CBANK_PARAM_SIZE
	.align		4
.L_29:
        /*0090*/ 	.byte	0x03, 0x19
        /*0092*/ 	.short	0x0024


	//----- nvinfo : EIATTR_PARAM_CBANK
	.align		4
        /*0094*/ 	.byte	0x04, 0x0a
        /*0096*/ 	.short	(.L_31 - .L_30)
	.align		4
.L_30:
        /*0098*/ 	.word	index@(.nv.constant0._Z13optimizedGemmILi64ELi64ELi16ELi4ELi4EEvPKfS1_Pfiii)
        /*009c*/ 	.short	0x0380
        /*009e*/ 	.short	0x0024


	//----- nvinfo : EIATTR_SW_WAR
	.align		4
.L_31:
        /*00a0*/ 	.byte	0x04, 0x36
        /*00a2*/ 	.short	(.L_33 - .L_32)
.L_32:
        /*00a4*/ 	.word	0x00000008
.L_33:


//--------------------- .nv.info._Z9basicGemmILi64ELi64ELi16ELi4ELi4EEvPKfS1_Pfiii --------------------------
	.section	.nv.info._Z9basicGemmILi64ELi64ELi16ELi4ELi4EEvPKfS1_Pfiii,"",@"SHT_CUDA_INFO"
	.sectionflags	@""
	.align	4


	//----- nvinfo : EIATTR_CUDA_API_VERSION
	.align		4
        /*0000*/ 	.byte	0x04, 0x37
        /*0002*/ 	.short	(.L_35 - .L_34)
.L_34:
        /*0004*/ 	.word	0x00000082


	//----- nvinfo : EIATTR_KPARAM_INFO
	.align		4
.L_35:
        /*0008*/ 	.byte	0x04, 0x17
        /*000a*/ 	.short	(.L_37 - .L_36)
.L_36:
        /*000c*/ 	.word	0x00000000
        /*0010*/ 	.short	0x0005
        /*0012*/ 	.short	0x0020
        /*0014*/ 	.byte	0x00, 0xf0, 0x11, 0x00


	//----- nvinfo : EIATTR_KPARAM_INFO
	.align		4
.L_37:
        /*0018*/ 	.byte	0x04, 0x17
        /*001a*/ 	.short	(.L_39 - .L_38)
.L_38:
        /*001c*/ 	.word	0x00000000
        /*0020*/ 	.short	0x0004
        /*0022*/ 	.short	0x001c
        /*0024*/ 	.byte	0x00, 0xf0, 0x11, 0x00


	//----- nvinfo : EIATTR_KPARAM_INFO
	.align		4
.L_39:
        /*0028*/ 	.byte	0x04, 0x17
        /*002a*/ 	.short	(.L_41 - .L_40)
.L_40:
        /*002c*/ 	.word	0x00000000
        /*0030*/ 	.short	0x0003
        /*0032*/ 	.short	0x0018
        /*0034*/ 	.byte	0x00, 0xf0, 0x11, 0x00


	//----- nvinfo : EIATTR_KPARAM_INFO
	.align		4
.L_41:
        /*0038*/ 	.byte	0x04, 0x17
        /*003a*/ 	.short	(.L_43 - .L_42)
.L_42:
        /*003c*/ 	.word	0x00000000
        /*0040*/ 	.short	0x0002
        /*0042*/ 	.short	0x0010
        /*0044*/ 	.byte	0x00, 0xf5, 0x21, 0x00


	//----- nvinfo : EIATTR_KPARAM_INFO
	.align		4
.L_43:
        /*0048*/ 	.byte	0x04, 0x17
        /*004a*/ 	.short	(.L_45 - .L_44)
.L_44:
        /*004c*/ 	.word	0x00000000
        /*0050*/ 	.short	0x0001
        /*0052*/ 	.short	0x0008
        /*0054*/ 	.byte	0x00, 0xf5, 0x21, 0x00


	//----- nvinfo : EIATTR_KPARAM_INFO
	.align		4
.L_45:
        /*0058*/ 	.byte	0x04, 0x17
        /*005a*/ 	.short	(.L_47 - .L_46)
.L_46:
        /*005c*/ 	.word	0x00000000
        /*0060*/ 	.short	0x0000
        /*0062*/ 	.short	0x0000
        /*0064*/ 	.byte	0x00, 0xf5, 0x21, 0x00


	//----- nvinfo : EIATTR_SPARSE_MMA_MASK
	.align		4
.L_47:
        /*0068*/ 	.byte	0x03, 0x50
        /*006a*/ 	.short	0x0000


	//----- nvinfo : EIATTR_MAXREG_COUNT
	.align		4
        /*006c*/ 	.byte	0x03, 0x1b
        /*006e*/ 	.short	0x00ff


	//----- nvinfo : EIATTR_NUM_BARRIERS
	.align		4
        /*0070*/ 	.byte	0x02, 0x4c
        /*0072*/ 	.byte	0x01
	.zero		1


	//----- nvinfo : EIATTR_MERCURY_ISA_VERSION
	.align		4
        /*0074*/ 	.byte	0x03, 0x5f
        /*0076*/ 	.short	0x0101


	//----- nvinfo : EIATTR_UNUSED_LOAD_BYTE_OFFSET
	.align		4
        /*0078*/ 	.byte	0x04, 0x44
        /*007a*/ 	.short	(.L_49 - .L_48)


	//   ....[0]....
.L_48:
        /*007c*/ 	.word	0x00000750
        /*0080*/ 	.word	0x0000fff0


	//   ....[1]....
        /*0084*/ 	.word	0x00000780
        /*0088*/ 	.word	0x0000fff0


	//   ....[2]....
        /*008c*/ 	.word	0x000009f0
        /*0090*/ 	.word	0x00000fff


	//   ....[3]....
        /*0094*/ 	.word	0x00000a00
        /*0098*/ 	.word	0x00000fff


	//   ....[4]....
        /*009c*/ 	.word	0x00000c30
        /*00a0*/ 	.word	0x0000fff0


	//   ....[5]....
        /*00a4*/ 	.word	0x00000c60
        /*00a8*/ 	.word	0x0000fff0


	//   ....[6]....
        /*00ac*/ 	.word	0x00000ed0
        /*00b0*/ 	.word	0x00000fff


	//   ....[7]....
        /*00b4*/ 	.word	0x00000ef0
        /*00b8*/ 	.word	0x00000fff


	//   ....[8]....
        /*00bc*/ 	.word	0x00001110
        /*00c0*/ 	.word	0x0000fff0


	//   ....[9]....
        /*00c4*/ 	.word	0x00001140
        /*00c8*/ 	.word	0x0000fff0


	//   ....[10]....
        /*00cc*/ 	.word	0x000013b0
        /*00d0*/ 	.word	0x00000fff


	//   ....[11]....
        /*00d4*/ 	.word	0x000013d0
        /*00d8*/ 	.word	0x00000fff


	//   ....[12]....
        /*00dc*/ 	.word	0x000015f0
        /*00e0*/ 	.word	0x0000fff0


	//   ....[13]....
        /*00e4*/ 	.word	0x00001620
        /*00e8*/ 	.word	0x0000fff0


	//   ....[14]....
        /*00ec*/ 	.word	0x00001860
        /*00f0*/ 	.word	0x00000fff


	//   ....[15]....
        /*00f4*/ 	.word	0x000018c0
        /*00f8*/ 	.word	0x00000fff


	//----- nvinfo : EIATTR_VRC_CTA_INIT_COUNT
	.align		4
.L_49:
        /*00fc*/ 	.byte	0x02, 0x4a
	.zero		1
	.zero		1


	//----- nvinfo : EIATTR_EXIT_INSTR_OFFSETS
	.align		4
        /*0100*/ 	.byte	0x04, 0x1c
        /*0102*/ 	.short	(.L_51 - .L_50)


	//   ....[0]....
.L_50:
        /*0104*/ 	.word	0x00001d20


	//   ....[1]....
        /*0108*/ 	.word	0x00001d40


	//----- nvinfo : EIATTR_CRS_STACK_SIZE
	.align		4
.L_51:
        /*010c*/ 	.byte	0x04, 0x1e
        /*010e*/ 	.short	(.L_53 - .L_52)
.L_52:
        /*0110*/ 	.word	0x00000000


	//----- nvinfo : EIATTR_CBANK_PARAM_SIZE
	.align		4
.L_53:
        /*0114*/ 	.byte	0x03, 0x19
        /*0116*/ 	.short	0x0024


	//----- nvinfo : EIATTR_PARAM_CBANK
	.align		4
        /*0118*/ 	.byte	0x04, 0x0a
        /*011a*/ 	.short	(.L_55 - .L_54)
	.align		4
.L_54:
        /*011c*/ 	.word	index@(.nv.constant0._Z9basicGemmILi64ELi64ELi16ELi4ELi4EEvPKfS1_Pfiii)
        /*0120*/ 	.short	0x0380
        /*0122*/ 	.short	0x0024


	//----- nvinfo : EIATTR_SW_WAR
	.align		4
.L_55:
        /*0124*/ 	.byte	0x04, 0x36
        /*0126*/ 	.short	(.L_57 - .L_56)
.L_56:
        /*0128*/ 	.word	0x00000008
.L_57:


//--------------------- .nv.callgraph             --------------------------
	.section	.nv.callgraph,"",@"SHT_CUDA_CALLGRAPH"
	.align	4
	.sectionentsize	8
	.align		4
        /*0000*/ 	.word	0x00000000
	.align		4
        /*0004*/ 	.word	0xffffffff
	.align		4
        /*0008*/ 	.word	0x00000000
	.align		4
        /*000c*/ 	.word	0xfffffffe
	.align		4
        /*0010*/ 	.word	0x00000000
	.align		4
        /*0014*/ 	.word	0xfffffffd
	.align		4
        /*0018*/ 	.word	0x00000000
	.align		4
        /*001c*/ 	.word	0xfffffffc


//--------------------- .text._Z13optimizedGemmILi64ELi64ELi16ELi4ELi4EEvPKfS1_Pfiii --------------------------
	.section	.text._Z13optimizedGemmILi64ELi64ELi16ELi4ELi4EEvPKfS1_Pfiii,"ax",@progbits
	.align	128
        .global         _Z13optimizedGemmILi64ELi64ELi16ELi4ELi4EEvPKfS1_Pfiii
        .type           _Z13optimizedGemmILi64ELi64ELi16ELi4ELi4EEvPKfS1_Pfiii,@function
        .size           _Z13optimizedGemmILi64ELi64ELi16ELi4ELi4EEvPKfS1_Pfiii,(.L_x_28 - _Z13optimizedGemmILi64ELi64ELi16ELi4ELi4EEvPKfS1_Pfiii)
        .other          _Z13optimizedGemmILi64ELi64ELi16ELi4ELi4EEvPKfS1_Pfiii,@"STO_CUDA_ENTRY STV_DEFAULT"
_Z13optimizedGemmILi64ELi64ELi16ELi4ELi4EEvPKfS1_Pfiii:
.text._Z13optimizedGemmILi64ELi64ELi16ELi4ELi4EEvPKfS1_Pfiii:
[----:B------:R-:W-:Y:S01]  /*0000*/  LDC R1, c[0x0][0x37c] ;  /* 0x0000df00ff017b82 */ /* 0x000fe20000000800 */
[----:B------:R-:W1:Y:S07]  /*0010*/  S2R R0, SR_TID.X ;  /* 0x0000000000007919 */ /* 0x000e6e0000002100 */
[----:B------:R-:W2:Y:S01]  /*0020*/  S2UR UR6, SR_CTAID.Y ;  /* 0x00000000000679c3 */ /* 0x000ea20000002600 */
[----:B------:R-:W3:Y:S01]  /*0030*/  LDCU.64 UR14, c[0x0][0x358] ;  /* 0x00006b00ff0e77ac */ /* 0x000ee20008000a00 */
[----:B------:R-:W-:Y:S01]  /*0040*/  BSSY.RECONVERGENT B0, `(.L_x_0) ;  /* 0x0000040000007945 */ /* 0x000fe20003800200 */
[----:B------:R-:W1:Y:S05]  /*0050*/  S2R R3, SR_TID.Y ;  /* 0x0000000000037919 */ /* 0x000e6a0000002200 */
[----:B------:R-:W4:Y:S01]  /*0060*/  S2UR UR7, SR_CTAID.X ;  /* 0x00000000000779c3 */ /* 0x000f220000002500 */
[----:B--2---:R-:W-:-:S02]  /*0070*/  USHF.L.U32 UR6, UR6, 0x6, URZ ;  /* 0x0000000606067899 */ /* 0x004fc400080006ff */
[----:B----4-:R-:W-:Y:S01]  /*0080*/  USHF.L.U32 UR7, UR7, 0x6, URZ ;  /* 0x0000000607077899 */ /* 0x010fe200080006ff */
[----:B-1----:R-:W-:-:S03]  /*0090*/  LEA R2, R3, R0, 0x4 ;  /* 0x0000000003027211 */ /* 0x002fc600078e20ff */
[----:B------:R-:W-:Y:S02]  /*00a0*/  LEA R32, R3, UR6, 0x2 ;  /* 0x0000000603207c11 */ /* 0x000fe4000f8e10ff */
[----:B------:R-:W-:Y:S02]  /*00b0*/  ISETP.GT.U32.AND P0, PT, R2, 0x3ff, PT ;  /* 0x000003ff0200780c */ /* 0x000fe40003f04070 */
[----:B------:R-:W-:-:S11]  /*00c0*/  LEA R7, R0, UR7, 0x2 ;  /* 0x0000000700077c11 */ /* 0x000fd6000f8e10ff */
[----:B---3--:R-:W-:Y:S05]  /*00d0*/  @P0 BRA `(.L_x_1) ;  /* 0x0000000000d80947 */ /* 0x008fea0003800000 */
[----:B------:R-:W1:Y:S01]  /*00e0*/  LDC R12, c[0x0][0x398] ;  /* 0x0000e600ff0c7b82 */ /* 0x000e620000000800 */
[----:B------:R-:W-:Y:S01]  /*00f0*/  BSSY.RECONVERGENT B1, `(.L_x_2) ;  /* 0x000001a000017945 */ /* 0x000fe20003800200 */
[----:B------:R-:W-:-:S06]  /*0100*/  MOV R6, R2 ;  /* 0x0000000200067202 */ /* 0x000fcc0000000f00 */
[----:B------:R-:W2:Y:S08]  /*0110*/  LDC R13, c[0x0][0x3a0] ;  /* 0x0000e800ff0d7b82 */ /* 0x000eb00000000800 */
[----:B------:R-:W3:Y:S02]  /*0120*/  LDC.64 R8, c[0x0][0x380] ;  /* 0x0000e000ff087b82 */ /* 0x000ee40000000a00 */
.L_x_5:
[C---:B-1----:R-:W-:Y:S01]  /*0130*/  LOP3.LUT R11, R6.reuse, 0x3f, RZ, 0xc0, !PT ;  /* 0x0000003f060b7812 */ /* 0x042fe200078ec0ff */
[----:B------:R-:W-:Y:S01]  /*0140*/  BSSY.RECONVERGENT B2, `(.L_x_3) ;  /* 0x0000012000027945 */ /* 0x000fe20003800200 */
[----:B------:R-:W-:Y:S02]  /*0150*/  SHF.R.U32.HI R10, RZ, 0x6, R6 ;  /* 0x00000006ff0a7819 */ /* 0x000fe40000011606 */
[----:B------:R-:W-:Y:S02]  /*0160*/  IADD3 R15, PT, PT, R11, UR6, RZ ;  /* 0x000000060b0f7c10 */ /* 0x000fe4000fffe0ff */
[----:B------:R-:W-:Y:S02]  /*0170*/  ISETP.GE.U32.AND P1, PT, R6, 0x300, PT ;  /* 0x000003000600780c */ /* 0x000fe40003f26070 */
[----:B-1----:R-:W-:-:S04]  /*0180*/  ISETP.GE.AND P0, PT, R15, R12, PT ;  /* 0x0000000c0f00720c */ /* 0x002fc80003f06270 */
[----:B--2---:R-:W-:-:S13]  /*0190*/  ISETP.GE.OR P0, PT, R10, R13, P0 ;  /* 0x0000000d0a00720c */ /* 0x004fda0000706670 */
[----:B------:R-:W-:Y:S05]  /*01a0*/  @P0 BRA `(.L_x_4) ;  /* 0x00000000002c0947 */ /* 0x000fea0003800000 */
[----:B------:R-:W1:Y:S01]  /*01b0*/  S2R R5, SR_CgaCtaId ;  /* 0x0000000000057919 */ /* 0x000e620000008800 */
[----:B------:R-:W-:-:S04]  /*01c0*/  MOV R4, 0x400 ;  /* 0x0000040000047802 */ /* 0x000fc80000000f00 */
[----:B-1----:R-:W-:Y:S01]  /*01d0*/  LEA R4, R5, R4, 0x18 ;  /* 0x0000000405047211 */ /* 0x002fe200078ec0ff */
[----:B------:R-:W-:-:S04]  /*01e0*/  IMAD R5, R15, R13, R10 ;  /* 0x0000000d0f057224 */ /* 0x000fc800078e020a */
[----:B------:R-:W-:Y:S02]  /*01f0*/  IMAD R10, R10, 0x110, R4 ;  /* 0x000001100a0a7824 */ /* 0x000fe400078e0204 */
[----:B---3--:R-:W-:-:S03]  /*0200*/  IMAD.WIDE.U32 R4, R5, 0x4, R8 ;  /* 0x0000000405047825 */ /* 0x008fc600078e0008 */
[----:B------:R-:W-:-:S05]  /*0210*/  LEA R11, R11, R10, 0x2 ;  /* 0x0000000a0b0b7211 */ /* 0x000fca00078e10ff */
[----:B------:R-:W-:Y:S01]  /*0220*/  @!PT LDS RZ, [RZ] ;  /* 0x00000000fffff984 */ /* 0x000fe20000000800 */
[----:B------:R-:W-:Y:S01]  /*0230*/  @!PT LDS RZ, [RZ] ;  /* 0x00000000fffff984 */ /* 0x000fe20000000800 */
[----:B------:R-:W-:Y:S01]  /*0240*/  @!PT LDS RZ, [RZ] ;  /* 0x00000000fffff984 */ /* 0x000fe20000000800 */
[----:B------:R1:W-:Y:S02]  /*0250*/  LDGSTS.E [R11], desc[UR14][R4.64] ;  /* 0x00000000040b7fae */ /* 0x0003e4000b9a100e */
.L_x_4:
[----:B------:R-:W-:Y:S05]  /*0260*/  BSYNC.RECONVERGENT B2 ;  /* 0x0000000000027941 */ /* 0x000fea0003800200 */
.L_x_3:
[----:B------:R-:W-:Y:S01]  /*0270*/  IADD3 R6, PT, PT, R6, 0x100, RZ ;  /* 0x0000010006067810 */ /* 0x000fe20007ffe0ff */
[----:B------:R-:W-:Y:S06]  /*0280*/  @!P1 BRA `(.L_x_5) ;  /* 0xfffffffc00a89947 */ /* 0x000fec000383ffff */
[----:B------:R-:W-:Y:S05]  /*0290*/  BSYNC.RECONVERGENT B1 ;  /* 0x0000000000017941 */ /* 0x000fea0003800200 */
.L_x_2:
[----:B------:R-:W2:Y:S08]  /*02a0*/  LDC R10, c[0x0][0x39c] ;  /* 0x0000e700ff0a7b82 */ /* 0x000eb00000000800 */
[----:B------:R-:W4:Y:S08]  /*02b0*/  LDC R12, c[0x0][0x3a0] ;  /* 0x0000e800ff0c7b82 */ /* 0x000f300000000800 */
[----:B---3--:R-:W3:Y:S02]  /*02c0*/  LDC.64 R8, c[0x0][0x388] ;  /* 0x0000e200ff087b82 */ /* 0x008ee40000000a00 */
.L_x_8:
[C---:B------:R-:W-:Y:S01]  /*02d0*/  LOP3.LUT R13, R2.reuse, 0x3f, RZ, 0xc0, !PT ;  /* 0x0000003f020d7812 */ /* 0x040fe200078ec0ff */
[----:B------:R-:W-:Y:S01]  /*02e0*/  BSSY.RECONVERGENT B1, `(.L_x_6) ;  /* 0x0000013000017945 */ /* 0x000fe20003800200 */
[----:B-1----:R-:W-:Y:S02]  /*02f0*/  SHF.R.U32.HI R11, RZ, 0x6, R2 ;  /* 0x00000006ff0b7819 */ /* 0x002fe40000011602 */
[----:B------:R-:W-:Y:S02]  /*0300*/  IADD3 R5, PT, PT, R13, UR7, RZ ;  /* 0x000000070d057c10 */ /* 0x000fe4000fffe0ff */
[----:B------:R-:W-:Y:S02]  /*0310*/  ISETP.GE.U32.AND P1, PT, R2, 0x300, PT ;  /* 0x000003000200780c */ /* 0x000fe40003f26070 */
[----:B--2---:R-:W-:-:S04]  /*0320*/  ISETP.GE.AND P0, PT, R5, R10, PT ;  /* 0x0000000a0500720c */ /* 0x004fc80003f06270 */
[----:B----4-:R-:W-:-:S13]  /*0330*/  ISETP.GE.OR P0, PT, R11, R12, P0 ;  /* 0x0000000c0b00720c */ /* 0x010fda0000706670 */
[----:B------:R-:W-:Y:S05]  /*0340*/  @P0 BRA `(.L_x_7) ;  /* 0x0000000000300947 */ /* 0x000fea0003800000 */
[----:B------:R-:W1:Y:S01]  /*0350*/  S2R R15, SR_CgaCtaId ;  /* 0x00000000000f7919 */ /* 0x000e620000008800 */
[----:B------:R-:W-:Y:S01]  /*0360*/  MOV R4, 0x400 ;  /* 0x0000040000047802 */ /* 0x000fe20000000f00 */
[----:B------:R-:W-:-:S03]  /*0370*/  IMAD R5, R11, R10, R5 ;  /* 0x0000000a0b057224 */ /* 0x000fc600078e0205 */
[----:B------:R-:W-:-:S04]  /*0380*/  IADD3 R4, PT, PT, R4, 0x2200, RZ ;  /* 0x0000220004047810 */ /* 0x000fc80007ffe0ff */
[----:B-1----:R-:W-:-:S05]  /*0390*/  LEA R4, R15, R4, 0x18 ;  /* 0x000000040f047211 */ /* 0x002fca00078ec0ff */
[----:B------:R-:W-:Y:S02]  /*03a0*/  IMAD R6, R11, 0x110, R4 ;  /* 0x000001100b067824 */ /* 0x000fe400078e0204 */
[----:B---3--:R-:W-:-:S03]  /*03b0*/  IMAD.WIDE R4, R5, 0x4, R8 ;  /* 0x0000000405047825 */ /* 0x008fc600078e0208 */
[----:B------:R-:W-:-:S05]  /*03c0*/  LEA R11, R13, R6, 0x2 ;  /* 0x000000060d0b7211 */ /* 0x000fca00078e10ff */
[----:B------:R-:W-:Y:S01]  /*03d0*/  @!PT LDS RZ, [RZ] ;  /* 0x00000000fffff984 */ /* 0x000fe20000000800 */
[----:B------:R-:W-:Y:S01]  /*03e0*/  @!PT LDS RZ, [RZ] ;  /* 0x00000000fffff984 */ /* 0x000fe20000000800 */
[----:B------:R-:W-:Y:S01]  /*03f0*/  @!PT LDS RZ, [RZ] ;  /* 0x00000000fffff984 */ /* 0x000fe20000000800 */
[----:B------:R1:W-:Y:S02]  /*0400*/  LDGSTS.E [R11], desc[UR14][R4.64] ;  /* 0x00000000040b7fae */ /* 0x0003e4000b9a100e */
.L_x_7:
[----:B------:R-:W-:Y:S05]  /*0410*/  BSYNC.RECONVERGENT B1 ;  /* 0x0000000000017941 */ /* 0x000fea0003800200 */
.L_x_6:
[----:B------:R-:W-:Y:S01]  /*0420*/  IADD3 R2, PT, PT, R2, 0x100, RZ ;  /* 0x0000010002027810 */ /* 0x000fe20007ffe0ff */
[----:B------:R-:W-:Y:S06]  /*0430*/  @!P1 BRA `(.L_x_8) ;  /* 0xfffffffc00a49947 */ /* 0x000fec000383ffff */
.L_x_1:
[----:B------:R-:W-:Y:S05]  /*0440*/  BSYNC.RECONVERGENT B0 ;  /* 0x0000000000007941 */ /* 0x000fea0003800200 */
.L_x_0:
[----:B------:R-:W2:Y:S01]  /*0450*/  LDCU UR8, c[0x0][0x3a0] ;  /* 0x00007400ff0877ac */ /* 0x000ea20008000800 */
[----:B------:R-:W0:Y:S01]  /*0460*/  LDGDEPBAR ;  /* 0x00000000000079af */ /* 0x000e220000000000 */
[----:B------:R-:W-:Y:S01]  /*0470*/  HFMA2 R33, -RZ, RZ, 0, 0 ;  /* 0x00000000ff217431 */ /* 0x000fe200000001ff */
[----:B------:R-:W-:Y:S01]  /*0480*/  CS2R R40, SRZ ;  /* 0x0000000000287805 */ /* 0x000fe2000001ff00 */
[----:B------:R-:W-:Y:S01]  /*0490*/  HFMA2 R26, -RZ, RZ, 0, 0 ;  /* 0x00000000ff1a7431 */ /* 0x000fe200000001ff */
[----:B------:R-:W-:Y:S01]  /*04a0*/  CS2R R38, SRZ ;  /* 0x0000000000267805 */ /* 0x000fe2000001ff00 */
[----:B------:R-:W-:Y:S01]  /*04b0*/  HFMA2 R29, -RZ, RZ, 0, 0 ;  /* 0x00000000ff1d7431 */ /* 0x000fe200000001ff */
[----:B------:R-:W-:Y:S02]  /*04c0*/  CS2R R36, SRZ ;  /* 0x0000000000247805 */ /* 0x000fe4000001ff00 */
[----:B------:R-:W-:Y:S02]  /*04d0*/  CS2R R34, SRZ ;  /* 0x0000000000227805 */ /* 0x000fe4000001ff00 */
[----:B------:R-:W-:-:S02]  /*04e0*/  CS2R R42, SRZ ;  /* 0x00000000002a7805 */ /* 0x000fc4000001ff00 */
[----:B------:R-:W-:Y:S02]  /*04f0*/  MOV R25, RZ ;  /* 0x000000ff00197202 */ /* 0x000fe40000000f00 */
[----:B------:R-:W-:Y:S02]  /*0500*/  MOV R45, RZ ;  /* 0x000000ff002d7202 */ /* 0x000fe40000000f00 */
[----:B------:R-:W-:Y:S01]  /*0510*/  MOV R30, RZ ;  /* 0x000000ff001e7202 */ /* 0x000fe20000000f00 */
[----:B--2---:R-:W-:Y:S02]  /*0520*/  UISETP.GE.AND UP0, UPT, UR8, 0x1, UPT ;  /* 0x000000010800788c */ /* 0x004fe4000bf06270 */
[----:B------:R-:W-:-:S04]  /*0530*/  UIADD3 UR4, UPT, UPT, UR8, 0xf, URZ ;  /* 0x0000000f08047890 */ /* 0x000fc8000fffe0ff */
[----:B------:R-:W-:-:S04]  /*0540*/  USHF.R.S32.HI UR5, URZ, 0x1f, UR4 ;  /* 0x0000001fff057899 */ /* 0x000fc80008011404 */
[----:B------:R-:W-:Y:S01]  /*0550*/  ULEA.HI UR5, UR5, UR4, URZ, 0x4 ;  /* 0x0000000405057291 */ /* 0x000fe2000f8f20ff */
[----:B------:R-:W-:Y:S11]  /*0560*/  BRA.U !UP0, `(.L_x_9) ;  /* 0x00000019085c7547 */ /* 0x000ff6000b800000 */
[CC--:B-1----:R-:W-:Y:S01]  /*0570*/  LEA R4, R3.reuse, R0.reuse, 0x4 ;  /* 0x0000000003047211 */ /* 0x0c2fe200078e20ff */
[----:B------:R-:W-:Y:S01]  /*0580*/  USHF.R.S32.HI UR9, URZ, 0x4, UR5 ;  /* 0x00000004ff097899 */ /* 0x000fe20008011405 */
[----:B---3--:R-:W-:Y:S01]  /*0590*/  MOV R8, R0 ;  /* 0x0000000000087202 */ /* 0x008fe20000000f00 */
[----:B------:R-:W-:Y:S01]  /*05a0*/  UMOV UR13, 0x1 ;  /* 0x00000001000d7882 */ /* 0x000fe20000000000 */
[----:B------:R-:W-:Y:S01]  /*05b0*/  LOP3.LUT R2, R4, 0xffff, RZ, 0xc0, !PT ;  /* 0x0000ffff04027812 */ /* 0x000fe200078ec0ff */
[----:B------:R-:W-:Y:S01]  /*05c0*/  UISETP.LT.AND UP0, UPT, UR9, 0x1, UPT ;  /* 0x000000010900788c */ /* 0x000fe2000bf01270 */
[----:B------:R-:W-:Y:S01]  /*05d0*/  MOV R9, RZ ;  /* 0x000000ff00097202 */ /* 0x000fe20000000f00 */
[----:B------:R-:W-:Y:S01]  /*05e0*/  UMOV UR4, URZ ;  /* 0x000000ff00047c82 */ /* 0x000fe20008000000 */
[----:B------:R-:W-:Y:S01]  /*05f0*/  LOP3.LUT R2, R2, 0x3f, RZ, 0xc0, !PT ;  /* 0x0000003f02027812 */ /* 0x000fe200078ec0ff */
[----:B------:R-:W-:Y:S01]  /*0600*/  USEL UR12, UR9, 0x1, !UP0 ;  /* 0x00000001090c7887 */ /* 0x000fe2000c000000 */
[----:B------:R-:W-:Y:S01]  /*0610*/  MOV R40, RZ ;  /* 0x000000ff00287202 */ /* 0x000fe20000000f00 */
[----:B------:R-:W-:Y:S01]  /*0620*/  IMAD.WIDE.U32 R8, R3, 0x10, R8 ;  /* 0x0000001003087825 */ /* 0x000fe200078e0008 */
[----:B------:R-:W-:Y:S01]  /*0630*/  IADD3 R2, PT, PT, R2, UR6, RZ ;  /* 0x0000000602027c10 */ /* 0x000fe2000fffe0ff */
[----:B------:R-:W-:-:S03]  /*0640*/  UMOV UR5, URZ ;  /* 0x000000ff00057c82 */ /* 0x000fc60008000000 */
[----:B------:R-:W-:Y:S01]  /*0650*/  SHF.R.U64 R5, R8, 0x6, R9 ;  /* 0x0000000608057819 */ /* 0x000fe20000001209 */
[----:B------:R-:W-:-:S05]  /*0660*/  IMAD R2, R2, UR8, RZ ;  /* 0x0000000802027c24 */ /* 0x000fca000f8e02ff */
[----:B------:R-:W-:Y:S02]  /*0670*/  IADD3 R5, P0, PT, R2, R5, RZ ;  /* 0x0000000502057210 */ /* 0x000fe40007f1e0ff */
[----:B------:R-:W-:Y:S02]  /*0680*/  SHF.R.U32.HI R2, RZ, 0x6, R4 ;  /* 0x00000006ff027819 */ /* 0x000fe40000011604 */
[----:B------:R-:W-:-:S09]  /*0690*/  LEA.HI.X R6, R9, RZ, RZ, 0x1a, P0 ;  /* 0x000000ff09067211 */ /* 0x000fd200000fd4ff */
.L_x_18:
[----:B------:R-:W-:-:S04]  /*06a0*/  UIADD3 UR10, UPT, UPT, UR4, 0x1, URZ ;  /* 0x00000001040a7890 */ /* 0x000fc8000fffe0ff */
[----:B------:R-:W-:-:S09]  /*06b0*/  UISETP.GE.AND UP0, UPT, UR10, UR9, UPT ;  /* 0x000000090a00728c */ /* 0x000fd2000bf06270 */
[----:B------:R-:W-:Y:S05]  /*06c0*/  BRA.U UP0, `(.L_x_10) ;  /* 0x0000000500407547 */ /* 0x000fea000b800000 */
[----:B------:R-:W-:Y:S01]  /*06d0*/  ISETP.GT.U32.AND P0, PT, R4, 0x3ff, PT ;  /* 0x000003ff0400780c */ /* 0x000fe20003f04070 */
[----:B------:R-:W-:-:S12]  /*06e0*/  BSSY.RECONVERGENT B0, `(.L_x_11) ;  /* 0x000004d000007945 */ /* 0x000fd80003800200 */
[----:B------:R-:W-:Y:S05]  /*06f0*/  @P0 BRA `(.L_x_12) ;  /* 0x00000004002c0947 */ /* 0x000fea0003800000 */
[----:B------:R-:W1:Y:S01]  /*0700*/  S2R R9, SR_CgaCtaId ;  /* 0x0000000000097919 */ /* 0x000e620000008800 */
[----:B------:R-:W2:Y:S01]  /*0710*/  LDCU.64 UR16, c[0x0][0x380] ;  /* 0x00007000ff1077ac */ /* 0x000ea20008000a00 */
[----:B------:R-:W-:Y:S01]  /*0720*/  MOV R11, UR4 ;  /* 0x00000004000b7c02 */ /* 0x000fe20008000f00 */
[----:B------:R-:W3:Y:S01]  /*0730*/  LDC R12, c[0x0][0x398] ;  /* 0x0000e600ff0c7b82 */ /* 0x000ee20000000800 */
[----:B------:R-:W4:Y:S01]  /*0740*/  S2R R3, SR_TID.Y ;  /* 0x0000000000037919 */ /* 0x000f220000002200 */
[----:B------:R-:W-:Y:S01]  /*0750*/  MOV R4, 0x400 ;  /* 0x0000040000047802 */ /* 0x000fe20000000f00 */
[----:B------:R-:W-:Y:S01]  /*0760*/  BSSY.RECONVERGENT B1, `(.L_x_13) ;  /* 0x0000025000017945 */ /* 0x000fe20003800200 */
[----:B------:R-:W-:Y:S01]  /*0770*/  SHF.L.U32 R11, R11, 0x4, RZ ;  /* 0x000000040b0b7819 */ /* 0x000fe200000006ff */
[----:B------:R-:W4:Y:S01]  /*0780*/  S2R R0, SR_TID.X ;  /* 0x0000000000007919 */ /* 0x000f220000002100 */
[----:B------:R-:W-:Y:S02]  /*0790*/  MOV R13, UR13 ;  /* 0x0000000d000d7c02 */ /* 0x000fe40008000f00 */
[----:B------:R-:W5:Y:S01]  /*07a0*/  LDC R10, c[0x0][0x3a0] ;  /* 0x0000e800ff0a7b82 */ /* 0x000f620000000800 */
[----:B------:R-:W-:-:S04]  /*07b0*/  IADD3 R19, P0, PT, R11, R5, RZ ;  /* 0x000000050b137210 */ /* 0x000fc80007f1e0ff */
[----:B------:R-:W-:Y:S02]  /*07c0*/  LEA.HI.X.SX32 R14, R11, R6, 0x1, P0 ;  /* 0x000000060b0e7211 */ /* 0x000fe400000f0eff */
[----:B--2---:R-:W-:-:S04]  /*07d0*/  LEA R16, P1, R19, UR16, 0x2 ;  /* 0x0000001013107c11 */ /* 0x004fc8000f8210ff */
[----:B------:R-:W-:Y:S02]  /*07e0*/  IADD3 R16, P0, PT, R16, 0x40, RZ ;  /* 0x0000004010107810 */ /* 0x000fe40007f1e0ff */
[----:B------:R-:W-:Y:S02]  /*07f0*/  LEA.HI.X R19, R19, UR17, R14, 0x2, P1 ;  /* 0x0000001113137c11 */ /* 0x000fe400088f140e */
[----:B------:R-:W-:Y:S02]  /*0800*/  IADD3 R14, PT, PT, R2, R11, RZ ;  /* 0x0000000b020e7210 */ /* 0x000fe40007ffe0ff */
[----:B------:R-:W-:Y:S02]  /*0810*/  IADD3.X R19, PT, PT, RZ, R19, RZ, P0, !PT ;  /* 0x00000013ff137210 */ /* 0x000fe400007fe4ff */
[----:B-1----:R-:W-:-:S05]  /*0820*/  LEA R9, R9, R4, 0x18 ;  /* 0x0000000409097211 */ /* 0x002fca00078ec0ff */
[----:B------:R-:W-:Y:S01]  /*0830*/  IMAD R8, R2, 0x110, R9 ;  /* 0x0000011002087824 */ /* 0x000fe200078e0209 */
[----:B----4-:R-:W-:-:S04]  /*0840*/  LEA R4, R3, R0, 0x4 ;  /* 0x0000000003047211 */ /* 0x010fc800078e20ff */
[----:B------:R-:W-:Y:S02]  /*0850*/  LOP3.LUT R9, R4, 0x3f, RZ, 0xc0, !PT ;  /* 0x0000003f04097812 */ /* 0x000fe400078ec0ff */
[----:B------:R-:W-:Y:S02]  /*0860*/  MOV R15, R4 ;  /* 0x00000004000f7202 */ /* 0x000fe40000000f00 */
[----:B------:R-:W-:-:S05]  /*0870*/  LEA R8, R9, R8, 0x2 ;  /* 0x0000000809087211 */ /* 0x000fca00078e10ff */
[----:B---3--:R-:W-:-:S07]  /*0880*/  IMAD R13, R13, 0x1100, R8 ;  /* 0x000011000d0d7824 */ /* 0x008fce00078e0208 */
.L_x_14:
[C---:B------:R-:W-:Y:S02]  /*0890*/  LOP3.LUT R8, R15.reuse, 0x3f, RZ, 0xc0, !PT ;  /* 0x0000003f0f087812 */ /* 0x040fe400078ec0ff */
[----:B------:R-:W-:Y:S02]  /*08a0*/  IADD3 R9, PT, PT, R14, 0x10, RZ ;  /* 0x000000100e097810 */ /* 0x000fe40007ffe0ff */
[----:B------:R-:W-:Y:S02]  /*08b0*/  IADD3 R17, PT, PT, R8, UR6, RZ ;  /* 0x0000000608117c10 */ /* 0x000fe4000fffe0ff */
[----:B------:R-:W-:Y:S02]  /*08c0*/  ISETP.GE.U32.AND P1, PT, R15, 0x300, PT ;  /* 0x000003000f00780c */ /* 0x000fe40003f26070 */
[----:B------:R-:W-:Y:S02]  /*08d0*/  ISETP.GE.AND P0, PT, R17, R12, PT ;  /* 0x0000000c1100720c */ /* 0x000fe40003f06270 */
[----:B------:R-:W-:-:S02]  /*08e0*/  IADD3 R14, PT, PT, R14, 0x4, RZ ;  /* 0x000000040e0e7810 */ /* 0x000fc40007ffe0ff */
[----:B-----5:R-:W-:Y:S02]  /*08f0*/  ISETP.GE.OR P0, PT, R9, R10, P0 ;  /* 0x0000000a0900720c */ /* 0x020fe40000706670 */
[----:B------:R-:W-:-:S11]  /*0900*/  IADD3 R15, PT, PT, R15, 0x100, RZ ;  /* 0x000001000f0f7810 */ /* 0x000fd60007ffe0ff */
[----:B------:R-:W-:Y:S02]  /*0910*/  @!P0 MOV R8, R16 ;  /* 0x0000001000088202 */ /* 0x000fe40000000f00 */
[----:B------:R-:W-:-:S05]  /*0920*/  @!P0 MOV R9, R19 ;  /* 0x0000001300098202 */ /* 0x000fca0000000f00 */
[----:B------:R-:W-:Y:S01]  /*0930*/  @!PT LDS RZ, [RZ] ;  /* 0x00000000fffff984 */ /* 0x000fe20000000800 */
[----:B------:R-:W-:Y:S01]  /*0940*/  @!PT LDS RZ, [RZ] ;  /* 0x00000000fffff984 */ /* 0x000fe20000000800 */
[----:B------:R-:W-:Y:S01]  /*0950*/  @!PT LDS RZ, [RZ] ;  /* 0x00000000fffff984 */ /* 0x000fe20000000800 */
[----:B------:R1:W-:Y:S01]  /*0960*/  @!P0 LDGSTS.E [R13], desc[UR14][R8.64] ;  /* 0x00000000080d8fae */ /* 0x0003e2000b9a100e */
[----:B------:R-:W-:-:S04]  /*0970*/  IADD3 R16, P0, PT, R16, 0x10, RZ ;  /* 0x0000001010107810 */ /* 0x000fc80007f1e0ff */
[----:B------:R-:W-:Y:S02]  /*0980*/  IADD3.X R19, PT, PT, RZ, R19, RZ, P0, !PT ;  /* 0x00000013ff137210 */ /* 0x000fe400007fe4ff */
[----:B-1----:R-:W-:Y:S01]  /*0990*/  IADD3 R13, PT, PT, R13, 0x440, RZ ;  /* 0x000004400d0d7810 */ /* 0x002fe20007ffe0ff */
[----:B------:R-:W-:Y:S06]  /*09a0*/  @!P1 BRA `(.L_x_14) ;  /* 0xfffffffc00b89947 */ /* 0x000fec000383ffff */
[----:B------:R-:W-:Y:S05]  /*09b0*/  BSYNC.RECONVERGENT B1 ;  /* 0x0000000000017941 */ /* 0x000fea0003800200 */
.L_x_13:
[----:B------:R-:W1:Y:S01]  /*09c0*/  LDC R15, c[0x0][0x39c] ;  /* 0x0000e700ff0f7b82 */ /* 0x000e620000000800 */
[----:B------:R-:W-:Y:S02]  /*09d0*/  IADD3 R12, PT, PT, R11, 0x10, RZ ;  /* 0x000000100b0c7810 */ /* 0x000fe40007ffe0ff */
[----:B------:R-:W-:-:S05]  /*09e0*/  MOV R10, R4 ;  /* 0x00000004000a7202 */ /* 0x000fca0000000f00 */
[----:B------:R-:W2:Y:S02]  /*09f0*/  LDC R18, c[0x0][0x3a0] ;  /* 0x0000e800ff127b82 */ /* 0x000ea40000000800 */
.L_x_17:
[----:B------:R-:W-:Y:S01]  /*0a00*/  LOP3.LUT R14, R10, 0x3f, RZ, 0xc0, !PT ;  /* 0x0000003f0a0e7812 */ /* 0x000fe200078ec0ff */
[----:B------:R-:W-:Y:S01]  /*0a10*/  BSSY.RECONVERGENT B1, `(.L_x_15) ;  /* 0x0000017000017945 */ /* 0x000fe20003800200 */
[----:B-1----:R-:W-:Y:S02]  /*0a20*/  SHF.R.U32.HI R11, RZ, 0x6, R10 ;  /* 0x00000006ff0b7819 */ /* 0x002fe4000001160a */
[----:B------:R-:W-:Y:S02]  /*0a30*/  IADD3 R16, PT, PT, R14, UR7, RZ ;  /* 0x000000070e107c10 */ /* 0x000fe4000fffe0ff */
[----:B------:R-:W-:Y:S02]  /*0a40*/  IADD3 R13, PT, PT, R12, R11, RZ ;  /* 0x0000000b0c0d7210 */ /* 0x000fe40007ffe0ff */
[----:B-1----:R-:W-:Y:S02]  /*0a50*/  ISETP.GE.AND P0, PT, R16, R15, PT ;  /* 0x0000000f1000720c */ /* 0x002fe40003f06270 */
[----:B------:R-:W-:-:S02]  /*0a60*/  ISETP.GE.U32.AND P1, PT, R10, 0x300, PT ;  /* 0x000003000a00780c */ /* 0x000fc40003f26070 */
[----:B--2---:R-:W-:-:S13]  /*0a70*/  ISETP.GE.OR P0, PT, R13, R18, P0 ;  /* 0x000000120d00720c */ /* 0x004fda0000706670 */
[----:B------:R-:W-:Y:S05]  /*0a80*/  @P0 BRA `(.L_x_16) ;  /* 0x00000000003c0947 */ /* 0x000fea0003800000 */
[----:B------:R-:W1:Y:S01]  /*0a90*/  S2UR UR11, SR_CgaCtaId ;  /* 0x00000000000b79c3 */ /* 0x000e620000008800 */
[----:B------:R-:W-:Y:S01]  /*0aa0*/  UMOV UR8, 0x400 ;  /* 0x0000040000087882 */ /* 0x000fe20000000000 */
[----:B------:R-:W-:Y:S01]  /*0ab0*/  HFMA2 R20, -RZ, RZ, 0, 1.621246337890625e-05 ;  /* 0x00000110ff147431 */ /* 0x000fe200000001ff */
[----:B------:R-:W-:Y:S01]  /*0ac0*/  UIADD3 UR8, UPT, UPT, UR8, 0x2200, URZ ;  /* 0x0000220008087890 */ /* 0x000fe2000fffe0ff */
[----:B------:R-:W-:-:S04]  /*0ad0*/  IMAD R13, R13, R15, R16 ;  /* 0x0000000f0d0d7224 */ /* 0x000fc800078e0210 */
[----:B------:R-:W2:Y:S01]  /*0ae0*/  LDC.64 R8, c[0x0][0x388] ;  /* 0x0000e200ff087b82 */ /* 0x000ea20000000a00 */
[----:B-1----:R-:W-:-:S04]  /*0af0*/  ULEA UR8, UR11, UR8, 0x18 ;  /* 0x000000080b087291 */ /* 0x002fc8000f8ec0ff */
[----:B------:R-:W-:Y:S01]  /*0b00*/  UIMAD UR8, UR13, 0x1100, UR8 ;  /* 0x000011000d0878a4 */ /* 0x000fe2000f8e0208 */
[----:B--2---:R-:W-:-:S05]  /*0b10*/  IMAD.WIDE R8, R13, 0x4, R8 ;  /* 0x000000040d087825 */ /* 0x004fca00078e0208 */
[----:B------:R-:W-:-:S05]  /*0b20*/  IMAD R11, R11, R20, UR8 ;  /* 0x000000080b0b7e24 */ /* 0x000fca000f8e0214 */
[----:B------:R-:W-:-:S05]  /*0b30*/  LEA R11, R14, R11, 0x2 ;  /* 0x0000000b0e0b7211 */ /* 0x000fca00078e10ff */
[----:B------:R-:W-:Y:S01]  /*0b40*/  @!PT LDS RZ, [RZ] ;  /* 0x00000000fffff984 */ /* 0x000fe20000000800 */
[----:B------:R-:W-:Y:S01]  /*0b50*/  @!PT LDS RZ, [RZ] ;  /* 0x00000000fffff984 */ /* 0x000fe20000000800 */
[----:B------:R-:W-:Y:S01]  /*0b60*/  @!PT LDS RZ, [RZ] ;  /* 0x00000000fffff984 */ /* 0x000fe20000000800 */
[----:B------:R1:W-:Y:S02]  /*0b70*/  LDGSTS.E [R11], desc[UR14][R8.64] ;  /* 0x00000000080b7fae */ /* 0x0003e4000b9a100e */
.L_x_16:
[----:B------:R-:W-:Y:S05]  /*0b80*/  BSYNC.RECONVERGENT B1 ;  /* 0x0000000000017941 */ /* 0x000fea0003800200 */
.L_x_15:
[----:B------:R-:W-:Y:S01]  /*0b90*/  IADD3 R10, PT, PT, R10, 0x100, RZ ;  /* 0x000001000a0a7810 */ /* 0x000fe20007ffe0ff */
[----:B------:R-:W-:Y:S06]  /*0ba0*/  @!P1 BRA `(.L_x_17) ;  /* 0xfffffffc00949947 */ /* 0x000fec000383ffff */
.L_x_12:
[----:B------:R-:W-:Y:S05]  /*0bb0*/  BSYNC.RECONVERGENT B0 ;  /* 0x0000000000007941 */ /* 0x000fea0003800200 */
.L_x_11:
[----:B------:R-:W0:Y:S02]  /*0bc0*/  LDGDEPBAR ;  /* 0x00000000000079af */ /* 0x000e240000000000 */
.L_x_10:
[----:B------:R-:W2:Y:S01]  /*0bd0*/  S2UR UR8, SR_CgaCtaId ;  /* 0x00000000000879c3 */ /* 0x000ea20000008800 */
[----:B------:R-:W-:-:S04]  /*0be0*/  DEPBAR.LE SB0, 0x1 ;  /* 0x000080400000791a */ /* 0x000fc80000000000 */
[----:B------:R-:W-:Y:S01]  /*0bf0*/  UMOV UR4, 0x400 ;  /* 0x0000040000047882 */ /* 0x000fe20000000000 */
[----:B------:R-:W-:Y:S02]  /*0c00*/  UISETP.NE.AND UP0, UPT, UR10, UR12, UPT ;  /* 0x0000000c0a00728c */ /* 0x000fe4000bf05270 */
[----:B------:R-:W-:Y:S02]  /*0c10*/  UIADD3 UR11, UPT, UPT, UR4, 0x2200, URZ ;  /* 0x00002200040b7890 */ /* 0x000fe4000fffe0ff */
[----:B------:R-:W-:Y:S02]  /*0c20*/  ULOP3.LUT UR13, UR13, 0x1, URZ, 0x3c, !UPT ;  /* 0x000000010d0d7892 */ /* 0x000fe4000f8e3cff */
[----:B--2---:R-:W-:Y:S02]  /*0c30*/  ULEA UR4, UR8, UR4, 0x18 ;  /* 0x0000000408047291 */ /* 0x004fe4000f8ec0ff */
[----:B------:R-:W-:Y:S02]  /*0c40*/  ULEA UR8, UR8, UR11, 0x18 ;  /* 0x0000000b08087291 */ /* 0x000fe4000f8ec0ff */
[----:B------:R-:W-:-:S02]  /*0c50*/  UIMAD UR4, UR5, 0x1100, UR4 ;  /* 0x00001100050478a4 */ /* 0x000fc4000f8e0204 */
[----:B------:R-:W-:Y:S02]  /*0c60*/  UIMAD UR8, UR5, 0x1100, UR8 ;  /* 0x00001100050878a4 */ /* 0x000fe4000f8e0208 */
[----:B------:R-:W-:Y:S02]  /*0c70*/  ULOP3.LUT UR5, UR5, 0x1, URZ, 0x3c, !UPT ;  /* 0x0000000105057892 */ /* 0x000fe4000f8e3cff */
[----:B------:R-:W-:Y:S01]  /*0c80*/  LEA R24, R3, UR4, 0x4 ;  /* 0x0000000403187c11 */ /* 0x000fe2000f8e20ff */
[----:B------:R-:W-:Y:S01]  /*0c90*/  BAR.SYNC.DEFER_BLOCKING 0x0 ;  /* 0x0000000000007b1d */ /* 0x000fe20000010000 */
[----:B------:R-:W-:-:S05]  /*0ca0*/  LEA R28, R0, UR8, 0x4 ;  /* 0x00000008001c7c11 */ /* 0x000fca000f8e20ff */
[----:B------:R-:W-:Y:S01]  /*0cb0*/  UMOV UR4, UR10 ;  /* 0x0000000a00047c82 */ /* 0x000fe20008000000 */
[----:B------:R-:W-:Y:S04]  /*0cc0*/  LDS.128 R16, [R24] ;  /* 0x0000000018107984 */ /* 0x000fe80000000c00 */
[----:B------:R-:W2:Y:S04]  /*0cd0*/  LDS.128 R20, [R28] ;  /* 0x000000001c147984 */ /* 0x000ea80000000c00 */
[----:B-1----:R-:W-:Y:S04]  /*0ce0*/  LDS.128 R8, [R24+0x110] ;  /* 0x0001100018087984 */ /* 0x002fe80000000c00 */
[----:B------:R-:W1:Y:S01]  /*0cf0*/  LDS.128 R12, [R28+0x110] ;  /* 0x000110001c0c7984 */ /* 0x000e620000000c00 */
[C---:B--2---:R-:W-:Y:S01]  /*0d00*/  FFMA R33, R16.reuse, R20, R33 ;  /* 0x0000001410217223 */ /* 0x044fe20000000021 */
[C---:B------:R-:W-:Y:S01]  /*0d10*/  FFMA R34, R16.reuse, R21, R34 ;  /* 0x0000001510227223 */ /* 0x040fe20000000022 */
[CC--:B------:R-:W-:Y:S01]  /*0d20*/  FFMA R35, R16.reuse, R22.reuse, R35 ;  /* 0x0000001610237223 */ /* 0x0c0fe20000000023 */
[-C--:B------:R-:W-:Y:S01]  /*0d30*/  FFMA R16, R16, R23.reuse, R36 ;  /* 0x0000001710107223 */ /* 0x080fe20000000024 */
[----:B------:R-:W-:Y:S01]  /*0d40*/  FFMA R36, R19, R23, R30 ;  /* 0x0000001713247223 */ /* 0x000fe2000000001e */
[C---:B------:R-:W-:Y:S01]  /*0d50*/  FFMA R37, R20.reuse, R17, R37 ;  /* 0x0000001114257223 */ /* 0x040fe20000000025 */
[C---:B------:R-:W-:Y:S01]  /*0d60*/  FFMA R38, R17.reuse, R21, R38 ;  /* 0x0000001511267223 */ /* 0x040fe20000000026 */
[C---:B------:R-:W-:Y:S01]  /*0d70*/  FFMA R39, R17.reuse, R22, R39 ;  /* 0x0000001611277223 */ /* 0x040fe20000000027 */
[----:B------:R-:W-:Y:S01]  /*0d80*/  FFMA R40, R17, R23, R40 ;  /* 0x0000001711287223 */ /* 0x000fe20000000028 */
[----:B------:R-:W-:Y:S01]  /*0d90*/  FFMA R43, R20, R18, R43 ;  /* 0x00000012142b7223 */ /* 0x000fe2000000002b */
[C---:B------:R-:W-:Y:S01]  /*0da0*/  FFMA R41, R18.reuse, R21, R41 ;  /* 0x0000001512297223 */ /* 0x040fe20000000029 */
[CC--:B------:R-:W-:Y:S01]  /*0db0*/  FFMA R25, R18.reuse, R22.reuse, R25 ;  /* 0x0000001612197223 */ /* 0x0c0fe20000000019 */
[----:B------:R-:W-:Y:S01]  /*0dc0*/  FFMA R26, R18, R23, R26 ;  /* 0x00000017121a7223 */ /* 0x000fe2000000001a */
[----:B------:R-:W-:Y:S01]  /*0dd0*/  FFMA R45, R20, R19, R45 ;  /* 0x00000013142d7223 */ /* 0x000fe2000000002d */
[C---:B------:R-:W-:Y:S01]  /*0de0*/  FFMA R42, R19.reuse, R21, R42 ;  /* 0x00000015132a7223 */ /* 0x040fe2000000002a */
[----:B------:R-:W-:Y:S01]  /*0df0*/  FFMA R29, R19, R22, R29 ;  /* 0x00000016131d7223 */ /* 0x000fe2000000001d */
[C---:B-1----:R-:W-:Y:S01]  /*0e00*/  FFMA R30, R8.reuse, R15, R16 ;  /* 0x0000000f081e7223 */ /* 0x042fe20000000010 */
[----:B------:R-:W-:Y:S01]  /*0e10*/  LDS.128 R20, [R28+0x220] ;  /* 0x000220001c147984 */ /* 0x000fe20000000c00 */
[C---:B------:R-:W-:Y:S01]  /*0e20*/  FFMA R33, R8.reuse, R12, R33 ;  /* 0x0000000c08217223 */ /* 0x040fe20000000021 */
[C---:B------:R-:W-:Y:S01]  /*0e30*/  FFMA R34, R8.reuse, R13, R34 ;  /* 0x0000000d08227223 */ /* 0x040fe20000000022 */
[-C--:B------:R-:W-:Y:S01]  /*0e40*/  FFMA R35, R8, R14.reuse, R35 ;  /* 0x0000000e08237223 */ /* 0x080fe20000000023 */
[----:B------:R-:W1:Y:S01]  /*0e50*/  LDS.128 R16, [R24+0x220] ;  /* 0x0002200018107984 */ /* 0x000e620000000c00 */
        /* <DEDUP_REMOVED lines=10> */
[C---:B------:R-:W-:Y:S01]  /*0f00*/  FFMA R29, R11.reuse, R14, R29 ;  /* 0x0000000e0b1d7223 */ /* 0x040fe2000000001d */
[----:B------:R-:W-:-:S02]  /*0f10*/  FFMA R36, R11, R15, R36 ;  /* 0x0000000f0b247223 */ /* 0x000fc40000000024 */
[----:B------:R-:W-:Y:S04]  /*0f20*/  LDS.128 R8, [R24+0x330] ;  /* 0x0003300018087984 */ /* 0x000fe80000000c00 */
[----:B------:R-:W2:Y:S01]  /*0f30*/  LDS.128 R12, [R28+0x330] ;  /* 0x000330001c0c7984 */ /* 0x000ea20000000c00 */
[C---:B-1----:R-:W-:Y:S01]  /*0f40*/  FFMA R33, R16.reuse, R20, R33 ;  /* 0x0000001410217223 */ /* 0x042fe20000000021 */
[C---:B------:R-:W-:Y:S01]  /*0f50*/  FFMA R34, R16.reuse, R21, R34 ;  /* 0x0000001510227223 */ /* 0x040fe20000000022 */
[CC--:B------:R-:W-:Y:S01]  /*0f60*/  FFMA R35, R16.reuse, R22.reuse, R35 ;  /* 0x0000001610237223 */ /* 0x0c0fe20000000023 */
        /* <DEDUP_REMOVED lines=13> */
[----:B------:R-:W-:Y:S01]  /*1040*/  LDS.128 R16, [R24+0x440] ;  /* 0x0004400018107984 */ /* 0x000fe20000000c00 */
[C---:B--2---:R-:W-:Y:S01]  /*1050*/  FFMA R33, R8.reuse, R12, R33 ;  /* 0x0000000c08217223 */ /* 0x044fe20000000021 */
[C---:B------:R-:W-:Y:S01]  /*1060*/  FFMA R34, R8.reuse, R13, R34 ;  /* 0x0000000d08227223 */ /* 0x040fe20000000022 */
[CC--:B------:R-:W-:Y:S01]  /*1070*/  FFMA R35, R8.reuse, R14.reuse, R35 ;  /* 0x0000000e08237223 */ /* 0x0c0fe20000000023 */
[----:B------:R-:W1:Y:S01]  /*1080*/  LDS.128 R20, [R28+0x440] ;  /* 0x000440001c147984 */ /* 0x000e620000000c00 */
        /* <DEDUP_REMOVED lines=33> */
[C---:B------:R-:W-:Y:S02]  /*12a0*/  FFMA R34, R8.reuse, R13, R34 ;  /* 0x0000000d08227223 */ /* 0x040fe40000000022 */
[----:B------:R-:W1:Y:S01]  /*12b0*/  LDS.128 R20, [R28+0x660] ;  /* 0x000660001c147984 */ /* 0x000e620000000c00 */
        /* <DEDUP_REMOVED lines=33> */
[----:B--2---:R-:W-:-:S03]  /*14d0*/  FFMA R33, R8, R12, R33 ;  /* 0x0000000c08217223 */ /* 0x004fc60000000021 */
[----:B------:R-:W1:Y:S01]  /*14e0*/  LDS.128 R20, [R28+0x880] ;  /* 0x000880001c147984 */ /* 0x000e620000000c00 */
        /* <DEDUP_REMOVED lines=34> */
[----:B------:R-:W1:Y:S01]  /*1710*/  LDS.128 R20, [R28+0xaa0] ;  /* 0x000aa0001c147984 */ /* 0x000e620000000c00 */
[C---:B--2---:R-:W-:Y:S01]  /*1720*/  FFMA R33, R8.reuse, R12, R33 ;  /* 0x0000000c08217223 */ /* 0x044fe20000000021 */
        /* <DEDUP_REMOVED lines=53> */
[----:B-1----:R-:W-:Y:S01]  /*1a80*/  FFMA R37, R20, R17, R37 ;  /* 0x0000001114257223 */ /* 0x002fe20000000025 */
[C---:B------:R-:W-:Y:S01]  /*1a90*/  FFMA R38, R17.reuse, R21, R38 ;  /* 0x0000001511267223 */ /* 0x040fe20000000026 */
[C---:B------:R-:W-:Y:S01]  /*1aa0*/  FFMA R39, R17.reuse, R22, R39 ;  /* 0x0000001611277223 */ /* 0x040fe20000000027 */
        /* <DEDUP_REMOVED lines=9> */
[C---:B------:R-:W-:Y:S01]  /*1b40*/  FFMA R42, R19.reuse, R21, R42 ;  /* 0x00000015132a7223 */ /* 0x040fe2000000002a */
[C---:B------:R-:W-:Y:S01]  /*1b50*/  FFMA R29, R19.reuse, R22, R29 ;  /* 0x00000016131d7223 */ /* 0x040fe2000000001d */
[----:B------:R-:W-:Y:S01]  /*1b60*/  FFMA R45, R20, R19, R45 ;  /* 0x00000013142d7223 */ /* 0x000fe2000000002d */
[----:B------:R-:W-:-:S02]  /*1b70*/  FFMA R36, R19, R23, R36 ;  /* 0x0000001713247223 */ /* 0x000fc40000000024 */
[----:B------:R-:W-:Y:S04]  /*1b80*/  LDS.128 R16, [R24+0xee0] ;  /* 0x000ee00018107984 */ /* 0x000fe80000000c00 */
[----:B------:R-:W1:Y:S01]  /*1b90*/  LDS.128 R20, [R28+0xee0] ;  /* 0x000ee0001c147984 */ /* 0x000e620000000c00 */
[----:B--2---:R-:W-:Y:S01]  /*1ba0*/  FFMA R37, R12, R9, R37 ;  /* 0x000000090c257223 */ /* 0x004fe20000000025 */
[C---:B------:R-:W-:Y:S01]  /*1bb0*/  FFMA R38, R9.reuse, R13, R38 ;  /* 0x0000000d09267223 */ /* 0x040fe20000000026 */
[C---:B------:R-:W-:Y:S01]  /*1bc0*/  FFMA R39, R9.reuse, R14, R39 ;  /* 0x0000000e09277223 */ /* 0x040fe20000000027 */
[----:B------:R-:W-:Y:S01]  /*1bd0*/  FFMA R40, R9, R15, R40 ;  /* 0x0000000f09287223 */ /* 0x000fe20000000028 */
[C---:B------:R-:W-:Y:S01]  /*1be0*/  FFMA R33, R8.reuse, R12, R33 ;  /* 0x0000000c08217223 */ /* 0x040fe20000000021 */
[CC--:B------:R-:W-:Y:S01]  /*1bf0*/  FFMA R34, R8.reuse, R13.reuse, R34 ;  /* 0x0000000d08227223 */ /* 0x0c0fe20000000022 */
[----:B------:R-:W-:Y:S01]  /*1c00*/  FFMA R35, R8, R14, R35 ;  /* 0x0000000e08237223 */ /* 0x000fe20000000023 */
[----:B------:R-:W-:Y:S01]  /*1c10*/  FFMA R43, R12, R10, R43 ;  /* 0x0000000a0c2b7223 */ /* 0x000fe2000000002b */
[CC--:B------:R-:W-:Y:S01]  /*1c20*/  FFMA R41, R10.reuse, R13.reuse, R41 ;  /* 0x0000000d0a297223 */ /* 0x0c0fe20000000029 */
[-C--:B------:R-:W-:Y:S01]  /*1c30*/  FFMA R9, R10, R14.reuse, R25 ;  /* 0x0000000e0a097223 */ /* 0x080fe20000000019 */
[C---:B------:R-:W-:Y:S01]  /*1c40*/  FFMA R42, R11.reuse, R13, R42 ;  /* 0x0000000d0b2a7223 */ /* 0x040fe2000000002a */
[-C--:B------:R-:W-:Y:S01]  /*1c50*/  FFMA R8, R8, R15.reuse, R30 ;  /* 0x0000000f08087223 */ /* 0x080fe2000000001e */
[----:B------:R-:W-:Y:S01]  /*1c60*/  FFMA R10, R10, R15, R26 ;  /* 0x0000000f0a0a7223 */ /* 0x000fe2000000001a */
[C---:B------:R-:W-:Y:S01]  /*1c70*/  FFMA R13, R11.reuse, R14, R29 ;  /* 0x0000000e0b0d7223 */ /* 0x040fe2000000001d */
[----:B------:R-:W-:Y:S01]  /*1c80*/  LDS.128 R24, [R24+0xff0] ;  /* 0x000ff00018187984 */ /* 0x000fe20000000c00 */
[----:B------:R-:W-:Y:S01]  /*1c90*/  FFMA R45, R12, R11, R45 ;  /* 0x0000000b0c2d7223 */ /* 0x000fe2000000002d */
[----:B------:R-:W-:-:S02]  /*1ca0*/  FFMA R36, R11, R15, R36 ;  /* 0x0000000f0b247223 */ /* 0x000fc40000000024 */
[----:B------:R-:W2:Y:S01]  /*1cb0*/  LDS.128 R28, [R28+0xff0] ;  /* 0x000ff0001c1c7984 */ /* 0x000ea20000000c00 */
[----:B-1----:R-:W-:Y:S01]  /*1cc0*/  FFMA R34, R16, R21, R34 ;  /* 0x0000001510227223 */ /* 0x002fe20000000022 */
[----:B------:R-:W-:Y:S01]  /*1cd0*/  FFMA R37, R20, R17, R37 ;  /* 0x0000001114257223 */ /* 0x000fe20000000025 */
[C---:B------:R-:W-:Y:S01]  /*1ce0*/  FFMA R38, R17.reuse, R21, R38 ;  /* 0x0000001511267223 */ /* 0x040fe20000000026 */
[CC--:B------:R-:W-:Y:S01]  /*1cf0*/  FFMA R39, R17.reuse, R22.reuse, R39 ;  /* 0x0000001611277223 */ /* 0x0c0fe20000000027 */
[----:B------:R-:W-:Y:S01]  /*1d00*/  FFMA R40, R17, R23, R40 ;  /* 0x0000001711287223 */ /* 0x000fe20000000028 */
[-C--:B------:R-:W-:Y:S01]  /*1d10*/  FFMA R41, R18, R21.reuse, R41 ;  /* 0x0000001512297223 */ /* 0x080fe20000000029 */
[C---:B------:R-:W-:Y:S01]  /*1d20*/  FFMA R42, R19.reuse, R21, R42 ;  /* 0x00000015132a7223 */ /* 0x040fe2000000002a */
[----:B------:R-:W-:Y:S01]  /*1d30*/  FFMA R35, R16, R22, R35 ;  /* 0x0000001610237223 */ /* 0x000fe20000000023 */
[----:B------:R-:W-:Y:S01]  /*1d40*/  FFMA R43, R20, R18, R43 ;  /* 0x00000012142b7223 */ /* 0x000fe2000000002b */
[-C--:B------:R-:W-:Y:S01]  /*1d50*/  FFMA R9, R18, R22.reuse, R9 ;  /* 0x0000001612097223 */ /* 0x080fe20000000009 */
[C---:B------:R-:W-:Y:S01]  /*1d60*/  FFMA R13, R19.reuse, R22, R13 ;  /* 0x00000016130d7223 */ /* 0x040fe2000000000d */
[C---:B------:R-:W-:Y:S01]  /*1d70*/  FFMA R33, R16.reuse, R20, R33 ;  /* 0x0000001410217223 */ /* 0x040fe20000000021 */
[-C--:B------:R-:W-:Y:S01]  /*1d80*/  FFMA R8, R16, R23.reuse, R8 ;  /* 0x0000001710087223 */ /* 0x080fe20000000008 */
[----:B------:R-:W-:Y:S01]  /*1d90*/  FFMA R10, R18, R23, R10 ;  /* 0x00000017120a7223 */ /* 0x000fe2000000000a */
[----:B------:R-:W-:Y:S01]  /*1da0*/  FFMA R45, R20, R19, R45 ;  /* 0x00000013142d7223 */ /* 0x000fe2000000002d */
[----:B------:R-:W-:Y:S01]  /*1db0*/  FFMA R12, R19, R23, R36 ;  /* 0x00000017130c7223 */ /* 0x000fe20000000024 */
[----:B--2---:R-:W-:Y:S01]  /*1dc0*/  FFMA R34, R24, R29, R34 ;  /* 0x0000001d18227223 */ /* 0x004fe20000000022 */
        /* <DEDUP_REMOVED lines=15> */
[----:B------:R-:W-:Y:S06]  /*1ec0*/  BAR.SYNC.DEFER_BLOCKING 0x0 ;  /* 0x0000000000007b1d */ /* 0x000fec0000010000 */
[----:B------:R-:W-:Y:S05]  /*1ed0*/  BRA.U UP0, `(.L_x_18) ;  /* 0xffffffe500f07547 */ /* 0x000fea000b83ffff */
.L_x_9:
[----:B------:R-:W2:Y:S01]  /*1ee0*/  LDCU.64 UR10, c[0x0][0x398] ;  /* 0x00007300ff0a77ac */ /* 0x000ea20008000a00 */
[----:B------:R-:W4:Y:S01]  /*1ef0*/  LDC.64 R2, c[0x0][0x390] ;  /* 0x0000e400ff027b82 */ /* 0x000f220000000a00 */
[C---:B------:R-:W-:Y:S02]  /*1f00*/  IADD3 R0, PT, PT, R7.reuse, 0x1, RZ ;  /* 0x0000000107007810 */ /* 0x040fe40007ffe0ff */
[C---:B-1----:R-:W-:Y:S02]  /*1f10*/  IADD3 R4, PT, PT, R7.reuse, 0x2, RZ ;  /* 0x0000000207047810 */ /* 0x042fe40007ffe0ff */
[C---:B---3--:R-:W-:Y:S02]  /*1f20*/  IADD3 R8, PT, PT, R32.reuse, 0x1, RZ ;  /* 0x0000000120087810 */ /* 0x048fe40007ffe0ff */
[----:B--2---:R-:W-:Y:S01]  /*1f30*/  ISETP.GE.AND P2, PT, R7, UR11, PT ;  /* 0x0000000b07007c0c */ /* 0x004fe2000bf46270 */
[----:B------:R-:W-:Y:S01]  /*1f40*/  IMAD R9, R32, UR11, R7 ;  /* 0x0000000b20097c24 */ /* 0x000fe2000f8e0207 */
[----:B------:R-:W-:-:S02]  /*1f50*/  ISETP.GE.AND P3, PT, R0, UR11, PT ;  /* 0x0000000b00007c0c */ /* 0x000fc4000bf66270 */
[----:B------:R-:W-:Y:S02]  /*1f60*/  ISETP.GE.AND P0, PT, R4, UR11, PT ;  /* 0x0000000b04007c0c */ /* 0x000fe4000bf06270 */
[C---:B------:R-:W-:Y:S01]  /*1f70*/  ISETP.GE.OR P4, PT, R32.reuse, UR10, P2 ;  /* 0x0000000a20007c0c */ /* 0x040fe20009786670 */
[----:B----4-:R-:W-:Y:S01]  /*1f80*/  IMAD.WIDE R4, R9, 0x4, R2 ;  /* 0x0000000409047825 */ /* 0x010fe200078e0202 */
[C---:B------:R-:W-:Y:S02]  /*1f90*/  ISETP.GE.OR P6, PT, R32.reuse, UR10, P3 ;  /* 0x0000000a20007c0c */ /* 0x040fe40009fc6670 */
[----:B------:R-:W-:Y:S02]  /*1fa0*/  ISETP.GE.OR P5, PT, R32, UR10, P0 ;  /* 0x0000000a20007c0c */ /* 0x000fe400087a6670 */
[----:B------:R-:W-:Y:S02]  /*1fb0*/  IADD3 R7, PT, PT, R7, 0x3, RZ ;  /* 0x0000000307077810 */ /* 0x000fe40007ffe0ff */
[----:B------:R-:W-:-:S02]  /*1fc0*/  IADD3 R9, PT, PT, R9, UR11, RZ ;  /* 0x0000000b09097c10 */ /* 0x000fc4000fffe0ff */
[----:B------:R-:W-:Y:S02]  /*1fd0*/  ISETP.GE.AND P1, PT, R7, UR11, PT ;  /* 0x0000000b07007c0c */ /* 0x000fe4000bf26270 */
[C---:B------:R-:W-:Y:S01]  /*1fe0*/  IADD3 R0, PT, PT, R32.reuse, 0x2, RZ ;  /* 0x0000000220007810 */ /* 0x040fe20007ffe0ff */
[----:B------:R1:W-:Y:S01]  /*1ff0*/  @!P4 STG.E desc[UR14][R4.64], R33 ;  /* 0x000000210400c986 */ /* 0x0003e2000c10190e */
[----:B------:R-:W-:Y:S01]  /*2000*/  ISETP.GE.OR P4, PT, R32, UR10, P1 ;  /* 0x0000000a20007c0c */ /* 0x000fe20008f86670 */
[C---:B------:R-:W-:Y:S01]  /*2010*/  IMAD.WIDE R6, R9.reuse, 0x4, R2 ;  /* 0x0000000409067825 */ /* 0x040fe200078e0202 */
[----:B------:R-:W-:Y:S01]  /*2020*/  IADD3 R11, PT, PT, R9, UR11, RZ ;  /* 0x0000000b090b7c10 */ /* 0x000fe2000fffe0ff */
[----:B------:R1:W-:Y:S01]  /*2030*/  @!P6 STG.E desc[UR14][R4.64+0x4], R34 ;  /* 0x000004220400e986 */ /* 0x0003e2000c10190e */
[----:B------:R-:W-:Y:S02]  /*2040*/  ISETP.GE.OR P6, PT, R8, UR10, P2 ;  /* 0x0000000a08007c0c */ /* 0x000fe400097c6670 */
[----:B------:R-:W-:Y:S01]  /*2050*/  IADD3 R32, PT, PT, R32, 0x3, RZ ;  /* 0x0000000320207810 */ /* 0x000fe20007ffe0ff */
[----:B------:R1:W-:Y:S01]  /*2060*/  @!P5 STG.E desc[UR14][R4.64+0x8], R35 ;  /* 0x000008230400d986 */ /* 0x0003e2000c10190e */
[----:B------:R-:W-:-:S05]  /*2070*/  ISETP.GE.OR P5, PT, R8, UR10, P3 ;  /* 0x0000000a08007c0c */ /* 0x000fca0009fa6670 */
[----:B------:R1:W-:Y:S01]  /*2080*/  @!P4 STG.E desc[UR14][R4.64+0xc], R36 ;  /* 0x00000c240400c986 */ /* 0x0003e2000c10190e */
[----:B------:R-:W-:-:S03]  /*2090*/  ISETP.GE.OR P4, PT, R8, UR10, P0 ;  /* 0x0000000a08007c0c */ /* 0x000fc60008786670 */
[----:B------:R1:W-:Y:S01]  /*20a0*/  @!P6 STG.E desc[UR14][R6.64], R37 ;  /* 0x000000250600e986 */ /* 0x0003e2000c10190e */
[----:B------:R-:W-:Y:S01]  /*20b0*/  ISETP.GE.OR P6, PT, R8, UR10, P1 ;  /* 0x0000000a08007c0c */ /* 0x000fe20008fc6670 */
[C-C-:B------:R-:W-:Y:S01]  /*20c0*/  IMAD.WIDE R8, R11.reuse, 0x4, R2.reuse ;  /* 0x000000040b087825 */ /* 0x140fe200078e0202 */
[----:B------:R-:W-:Y:S01]  /*20d0*/  IADD3 R11, PT, PT, R11, UR11, RZ ;  /* 0x0000000b0b0b7c10 */ /* 0x000fe2000fffe0ff */
[----:B------:R1:W-:Y:S01]  /*20e0*/  @!P5 STG.E desc[UR14][R6.64+0x4], R38 ;  /* 0x000004260600d986 */ /* 0x0003e2000c10190e */
[----:B------:R-:W-:Y:S02]  /*20f0*/  ISETP.GE.OR P5, PT, R0, UR10, P2 ;  /* 0x0000000a00007c0c */ /* 0x000fe400097a6670 */
[----:B------:R-:W-:Y:S01]  /*2100*/  ISETP.GE.OR P2, PT, R32, UR10, P2 ;  /* 0x0000000a20007c0c */ /* 0x000fe20009746670 */
[----:B------:R-:W-:Y:S02]  /*2110*/  IMAD.WIDE R2, R11, 0x4, R2 ;  /* 0x000000040b027825 */ /* 0x000fe400078e0202 */
[----:B------:R1:W-:Y:S01]  /*2120*/  @!P4 STG.E desc[UR14][R6.64+0x8], R39 ;  /* 0x000008270600c986 */ /* 0x0003e2000c10190e */
[----:B------:R-:W-:-:S02]  /*2130*/  ISETP.GE.OR P4, PT, R0, UR10, P3 ;  /* 0x0000000a00007c0c */ /* 0x000fc40009f86670 */
[----:B------:R-:W-:Y:S01]  /*2140*/  ISETP.GE.OR P3, PT, R32, UR10, P3 ;  /* 0x0000000a20007c0c */ /* 0x000fe20009f66670 */
[----:B------:R1:W-:Y:S01]  /*2150*/  @!P6 STG.E desc[UR14][R6.64+0xc], R40 ;  /* 0x00000c280600e986 */ /* 0x0003e2000c10190e */
[----:B------:R-:W-:Y:S02]  /*2160*/  ISETP.GE.OR P6, PT, R0, UR10, P1 ;  /* 0x0000000a00007c0c */ /* 0x000fe40008fc6670 */
[----:B------:R-:W-:Y:S01]  /*2170*/  ISETP.GE.OR P1, PT, R32, UR10, P1 ;  /* 0x0000000a20007c0c */ /* 0x000fe20008f26670 */
[----:B------:R1:W-:Y:S01]  /*2180*/  @!P5 STG.E desc[UR14][R8.64], R43 ;  /* 0x0000002b0800d986 */ /* 0x0003e2000c10190e */
[----:B------:R-:W-:Y:S02]  /*2190*/  ISETP.GE.OR P5, PT, R0, UR10, P0 ;  /* 0x0000000a00007c0c */ /* 0x000fe400087a6670 */
[----:B------:R-:W-:-:S03]  /*21a0*/  ISETP.GE.OR P0, PT, R32, UR10, P0 ;  /* 0x0000000a20007c0c */ /* 0x000fc60008706670 */
[----:B------:R1:W-:Y:S04]  /*21b0*/  @!P4 STG.E desc[UR14][R8.64+0x4], R41 ;  /* 0x000004290800c986 */ /* 0x0003e8000c10190e */
[----:B------:R1:W-:Y:S04]  /*21c0*/  @!P6 STG.E desc[UR14][R8.64+0xc], R26 ;  /* 0x00000c1a0800e986 */ /* 0x0003e8000c10190e */
[----:B------:R1:W-:Y:S04]  /*21d0*/  @!P5 STG.E desc[UR14][R8.64+0x8], R25 ;  /* 0x000008190800d986 */ /* 0x0003e8000c10190e */
[----:B------:R1:W-:Y:S04]  /*21e0*/  @!P2 STG.E desc[UR14][R2.64], R45 ;  /* 0x0000002d0200a986 */ /* 0x0003e8000c10190e */
[----:B------:R1:W-:Y:S04]  /*21f0*/  @!P3 STG.E desc[UR14][R2.64+0x4], R42 ;  /* 0x0000042a0200b986 */ /* 0x0003e8000c10190e */
[----:B------:R1:W-:Y:S01]  /*2200*/  @!P0 STG.E desc[UR14][R2.64+0x8], R29 ;  /* 0x0000081d02008986 */ /* 0x0003e2000c10190e */
[----:B------:R-:W-:Y:S05]  /*2210*/  @P1 EXIT ;  /* 0x000000000000194d */ /* 0x000fea0003800000 */
[----:B------:R-:W-:Y:S01]  /*2220*/  STG.E desc[UR14][R2.64+0xc], R30 ;  /* 0x00000c1e02007986 */ /* 0x000fe2000c10190e */
[----:B------:R-:W-:Y:S05]  /*2230*/  EXIT ;  /* 0x000000000000794d */ /* 0x000fea0003800000 */
.L_x_19:
[----:B------:R-:W-:-:S00]  /*2240*/  BRA `(.L_x_19) ;  /* 0xfffffffc00fc7947 */ /* 0x000fc0000383ffff */
[----:B------:R-:W-:-:S00]  /*2250*/  NOP ;  /* 0x0000000000007918 */ /* 0x000fc00000000000 */
        /* <DEDUP_REMOVED lines=10> */
.L_x_28:


//--------------------- .text._Z9basicGemmILi64ELi64ELi16ELi4ELi4EEvPKfS1_Pfiii --------------------------
	.section	.text._Z9basicGemmILi64ELi64ELi16ELi4ELi4EEvPKfS1_Pfiii,"ax",@progbits
	.align	128
        .global         _Z9basicGemmILi64ELi64ELi16ELi4ELi4EEvPKfS1_Pfiii
        .type           _Z9basicGemmILi64ELi64ELi16ELi4ELi4EEvPKfS1_Pfiii,@function
        .size           _Z9basicGemmILi64ELi64ELi16ELi4ELi4EEvPKfS1_Pfiii,(.L_x_29 - _Z9basicGemmILi64ELi64ELi16ELi4ELi4EEvPKfS1_Pfiii)
        .other          _Z9basicGemmILi64ELi64ELi16ELi4ELi4EEvPKfS1_Pfiii,@"STO_CUDA_ENTRY STV_DEFAULT"
_Z9basicGemmILi64ELi64ELi16ELi4ELi4EEvPKfS1_Pfiii:
.text._Z9basicGemmILi64ELi64ELi16ELi4ELi4EEvPKfS1_Pfiii:
[----:B------:R-:W-:Y:S01]  /*0000*/  LDC R1, c[0x0][0x37c] ;  /* 0x0000df00ff017b82 */ /* 0x000fe20000000800 */
[----:B------:R-:W0:Y:S07]  /*0010*/  S2R R7, SR_TID.X ;  /* 0x0000000000077919 */ /* 0x000e2e0000002100 */
[----:B------:R-:W1:Y:S01]  /*0020*/  S2UR UR5, SR_CTAID.Y ;  /* 0x00000000000579c3 */ /* 0x000e620000002600 */
[----:B------:R-:W2:Y:S01]  /*0030*/  LDCU UR8, c[0x0][0x3a0] ;  /* 0x00007400ff0877ac */ /* 0x000ea20008000800 */
[----:B------:R-:W-:Y:S01]  /*0040*/  HFMA2 R20, -RZ, RZ, 0, 0 ;  /* 0x00000000ff147431 */ /* 0x000fe200000001ff */
[----:B------:R-:W0:Y:S01]  /*0050*/  S2R R24, SR_TID.Y ;  /* 0x0000000000187919 */ /* 0x000e220000002200 */
[----:B------:R-:W-:-:S02]  /*0060*/  CS2R R16, SRZ ;  /* 0x0000000000107805 */ /* 0x000fc4000001ff00 */
[----:B------:R-:W-:Y:S02]  /*0070*/  CS2R R30, SRZ ;  /* 0x00000000001e7805 */ /* 0x000fe4000001ff00 */
[----:B------:R-:W-:Y:S02]  /*0080*/  CS2R R32, SRZ ;  /* 0x0000000000207805 */ /* 0x000fe4000001ff00 */
[----:B------:R-:W-:Y:S01]  /*0090*/  CS2R R34, SRZ ;  /* 0x0000000000227805 */ /* 0x000fe2000001ff00 */
[----:B------:R-:W3:Y:S01]  /*00a0*/  S2UR UR6, SR_CTAID.X ;  /* 0x00000000000679c3 */ /* 0x000ee20000002500 */
[----:B------:R-:W-:Y:S02]  /*00b0*/  CS2R R26, SRZ ;  /* 0x00000000001a7805 */ /* 0x000fe4000001ff00 */
[----:B------:R-:W-:Y:S02]  /*00c0*/  CS2R R28, SRZ ;  /* 0x00000000001c7805 */ /* 0x000fe4000001ff00 */
[----:B------:R-:W-:-:S02]  /*00d0*/  CS2R R22, SRZ ;  /* 0x0000000000167805 */ /* 0x000fc4000001ff00 */
[----:B------:R-:W-:Y:S01]  /*00e0*/  MOV R25, RZ ;  /* 0x000000ff00197202 */ /* 0x000fe20000000f00 */
[----:B------:R-:W4:Y:S01]  /*00f0*/  LDCU.64 UR10, c[0x0][0x358] ;  /* 0x00006b00ff0a77ac */ /* 0x000f220008000a00 */
[----:B--2---:R-:W-:Y:S02]  /*0100*/  UISETP.GE.AND UP0, UPT, UR8, 0x1, UPT ;  /* 0x000000010800788c */ /* 0x004fe4000bf06270 */
[----:B-1----:R-:W-:Y:S02]  /*0110*/  USHF.L.U32 UR5, UR5, 0x6, URZ ;  /* 0x0000000605057899 */ /* 0x002fe400080006ff */
[----:B---3--:R-:W-:Y:S01]  /*0120*/  USHF.L.U32 UR6, UR6, 0x6, URZ ;  /* 0x0000000606067899 */ /* 0x008fe200080006ff */
[----:B0-----:R-:W-:-:S03]  /*0130*/  LEA R6, R24, R7, 0x4 ;  /* 0x0000000718067211 */ /* 0x001fc600078e20ff */
[----:B------:R-:W-:Y:S02]  /*0140*/  LEA R24, R24, UR5, 0x2 ;  /* 0x0000000518187c11 */ /* 0x000fe4000f8e10ff */
[----:B------:R-:W-:Y:S01]  /*0150*/  LEA R7, R7, UR6, 0x2 ;  /* 0x0000000607077c11 */ /* 0x000fe2000f8e10ff */
[----:B----4-:R-:W-:Y:S06]  /*0160*/  BRA.U !UP0, `(.L_x_20) ;  /* 0x0000001908207547 */ /* 0x010fec000b800000 */
[----:B------:R-:W0:Y:S01]  /*0170*/  S2UR UR7, SR_CgaCtaId ;  /* 0x00000000000779c3 */ /* 0x000e220000008800 */
[C---:B------:R-:W-:Y:S01]  /*0180*/  SHF.L.U32 R2, R6.reuse, 0x2, RZ ;  /* 0x0000000206027819 */ /* 0x040fe200000006ff */
[----:B------:R-:W-:Y:S01]  /*0190*/  UMOV UR4, 0x400 ;  /* 0x0000040000047882 */ /* 0x000fe20000000000 */
[----:B------:R-:W-:Y:S02]  /*01a0*/  LOP3.LUT R0, R6, 0x3f, RZ, 0xc0, !PT ;  /* 0x0000003f06007812 */ /* 0x000fe400078ec0ff */
[----:B------:R-:W-:Y:S02]  /*01b0*/  SHF.R.U32.HI R5, RZ, 0x6, R6 ;  /* 0x00000006ff057819 */ /* 0x000fe40000011606 */
[----:B------:R-:W-:Y:S02]  /*01c0*/  LOP3.LUT R2, R2, 0xfc, RZ, 0xe2, !PT ;  /* 0x000000fc02027812 */ /* 0x000fe400078ee2ff */
[----:B------:R-:W-:Y:S02]  /*01d0*/  IADD3 R0, PT, PT, R0, UR5, RZ ;  /* 0x0000000500007c10 */ /* 0x000fe4000fffe0ff */
[----:B------:R-:W-:Y:S01]  /*01e0*/  MOV R16, RZ ;  /* 0x000000ff00107202 */ /* 0x000fe20000000f00 */
[----:B------:R-:W-:-:S02]  /*01f0*/  IMAD R2, R5, 0x104, R2 ;  /* 0x0000010405027824 */ /* 0x000fc400078e0202 */
[----:B------:R-:W-:Y:S01]  /*0200*/  IMAD R3, R0, UR8, R5 ;  /* 0x0000000800037c24 */ /* 0x000fe2000f8e0205 */
[----:B0-----:R-:W-:-:S06]  /*0210*/  ULEA UR4, UR7, UR4, 0x18 ;  /* 0x0000000407047291 */ /* 0x001fcc000f8ec0ff */
[----:B------:R-:W-:Y:S01]  /*0220*/  IADD3 R2, PT, PT, R2, UR4, RZ ;  /* 0x0000000402027c10 */ /* 0x000fe2000fffe0ff */
[----:B------:R-:W-:-:S06]  /*0230*/  UMOV UR4, URZ ;  /* 0x000000ff00047c82 */ /* 0x000fcc0008000000 */
.L_x_26:
[----:B------:R-:W-:Y:S01]  /*0240*/  ISETP.GT.U32.AND P0, PT, R6, 0x3ff, PT ;  /* 0x000003ff0600780c */ /* 0x000fe20003f04070 */
[----:B------:R-:W0:Y:S01]  /*0250*/  LDCU UR12, c[0x0][0x3a0] ;  /* 0x00007400ff0c77ac */ /* 0x000e220008000800 */
[----:B------:R-:W-:Y:S01]  /*0260*/  BSSY.RECONVERGENT B0, `(.L_x_21) ;  /* 0x0000031000007945 */ /* 0x000fe20003800200 */
[----:B------:R-:W1:Y:S01]  /*0270*/  LDCU UR9, c[0x0][0x3a0] ;  /* 0x00007400ff0977ac */ /* 0x000e620008000800 */
[----:B------:R-:W2:Y:S01]  /*0280*/  LDCU UR7, c[0x0][0x398] ;  /* 0x00007300ff0777ac */ /* 0x000ea20008000800 */
[----:B------:R-:W3:Y:S08]  /*0290*/  LDCU UR8, c[0x0][0x39c] ;  /* 0x00007380ff0877ac */ /* 0x000ef00008000800 */
[----:B------:R-:W-:Y:S05]  /*02a0*/  @P0 BRA `(.L_x_22) ;  /* 0x0000000000b00947 */ /* 0x000fea0003800000 */
[----:B------:R-:W-:Y:S01]  /*02b0*/  BSSY.RECONVERGENT B1, `(.L_x_23) ;  /* 0x0000015000017945 */ /* 0x000fe20003800200 */
[----:B------:R-:W-:Y:S02]  /*02c0*/  IADD3 R11, PT, PT, R3, UR4, RZ ;  /* 0x00000004030b7c10 */ /* 0x000fe4000fffe0ff */
[----:B------:R-:W-:Y:S02]  /*02d0*/  IADD3 R0, PT, PT, R5, UR4, RZ ;  /* 0x0000000405007c10 */ /* 0x000fe4000fffe0ff */
[----:B------:R-:W-:Y:S02]  /*02e0*/  MOV R4, R2 ;  /* 0x0000000200047202 */ /* 0x000fe40000000f00 */
[----:B------:R-:W-:-:S07]  /*02f0*/  MOV R10, R6 ;  /* 0x00000006000a7202 */ /* 0x000fce0000000f00 */
.L_x_24:
[----:B------:R-:W-:Y:S01]  /*0300*/  LOP3.LUT R8, R10, 0x3f, RZ, 0xc0, !PT ;  /* 0x0000003f0a087812 */ /* 0x000fe200078ec0ff */
[----:B------:R-:W-:-:S03]  /*0310*/  HFMA2 R13, -RZ, RZ, 0, 0 ;  /* 0x00000000ff0d7431 */ /* 0x000fc600000001ff */
[----:B------:R-:W-:-:S04]  /*0320*/  IADD3 R8, PT, PT, R8, UR5, RZ ;  /* 0x0000000508087c10 */ /* 0x000fc8000fffe0ff */
[----:B--2---:R-:W-:-:S04]  /*0330*/  ISETP.GE.AND P0, PT, R8, UR7, PT ;  /* 0x0000000708007c0c */ /* 0x004fc8000bf06270 */
[----:B-1----:R-:W-:-:S13]  /*0340*/  ISETP.GE.OR P0, PT, R0, UR9, P0 ;  /* 0x0000000900007c0c */ /* 0x002fda0008706670 */
[----:B------:R-:W1:Y:S02]  /*0350*/  @!P0 LDC.64 R8, c[0x0][0x380] ;  /* 0x0000e000ff088b82 */ /* 0x000e640000000a00 */
[----:B-1----:R-:W-:-:S05]  /*0360*/  @!P0 IMAD.WIDE.U32 R8, R11, 0x4, R8 ;  /* 0x000000040b088825 */ /* 0x002fca00078e0008 */
[----:B------:R-:W2:Y:S01]  /*0370*/  @!P0 LDG.E.CONSTANT R13, desc[UR10][R8.64] ;  /* 0x0000000a080d8981 */ /* 0x000ea2000c1e9900 */
[C---:B------:R-:W-:Y:S02]  /*0380*/  ISETP.GE.U32.AND P0, PT, R10.reuse, 0x300, PT ;  /* 0x000003000a00780c */ /* 0x040fe40003f06070 */
[----:B------:R-:W-:Y:S02]  /*0390*/  IADD3 R12, PT, PT, R10, 0x100, RZ ;  /* 0x000001000a0c7810 */ /* 0x000fe40007ffe0ff */
[----:B------:R-:W-:Y:S02]  /*03a0*/  IADD3 R0, PT, PT, R0, 0x4, RZ ;  /* 0x0000000400007810 */ /* 0x000fe40007ffe0ff */
[----:B------:R-:W-:Y:S02]  /*03b0*/  MOV R10, R12 ;  /* 0x0000000c000a7202 */ /* 0x000fe40000000f00 */
[----:B------:R-:W-:Y:S01]  /*03c0*/  IADD3 R11, PT, PT, R11, 0x4, RZ ;  /* 0x000000040b0b7810 */ /* 0x000fe20007ffe0ff */
[----:B--2---:R1:W-:Y:S02]  /*03d0*/  STS [R4], R13 ;  /* 0x0000000d04007388 */ /* 0x0043e40000000800 */
[----:B-1----:R-:W-:-:S02]  /*03e0*/  IADD3 R4, PT, PT, R4, 0x410, RZ ;  /* 0x0000041004047810 */ /* 0x002fc40007ffe0ff */
[----:B------:R-:W-:Y:S05]  /*03f0*/  @!P0 BRA `(.L_x_24) ;  /* 0xfffffffc00c08947 */ /* 0x000fea000383ffff */
[----:B0--3--:R-:W-:Y:S05]  /*0400*/  BSYNC.RECONVERGENT B1 ;  /* 0x0000000000017941 */ /* 0x009fea0003800200 */
.L_x_23:
[----:B------:R-:W0:Y:S01]  /*0410*/  S2R R9, SR_CgaCtaId ;  /* 0x0000000000097919 */ /* 0x000e220000008800 */
[----:B------:R-:W-:Y:S02]  /*0420*/  MOV R4, 0x400 ;  /* 0x0000040000047802 */ /* 0x000fe40000000f00 */
[----:B------:R-:W-:Y:S02]  /*0430*/  MOV R0, R6 ;  /* 0x0000000600007202 */ /* 0x000fe40000000f00 */
[----:B------:R-:W-:-:S04]  /*0440*/  IADD3 R4, PT, PT, R4, 0x1040, RZ ;  /* 0x0000104004047810 */ /* 0x000fc80007ffe0ff */
[----:B0-----:R-:W-:-:S07]  /*0450*/  LEA R10, R9, R4, 0x18 ;  /* 0x00000004090a7211 */ /* 0x001fce00078ec0ff */
.L_x_25:
[----:B------:R-:W-:Y:S02]  /*0460*/  LOP3.LUT R12, R0, 0x3f, RZ, 0xc0, !PT ;  /* 0x0000003f000c7812 */ /* 0x000fe400078ec0ff */
[----:B------:R-:W-:Y:S02]  /*0470*/  SHF.R.U32.HI R13, RZ, 0x6, R0 ;  /* 0x00000006ff0d7819 */ /* 0x000fe40000011600 */
[----:B----4-:R-:W-:Y:S02]  /*0480*/  IADD3 R4, PT, PT, R12, UR6, RZ ;  /* 0x000000060c047c10 */ /* 0x010fe4000fffe0ff */
[----:B------:R-:W-:Y:S02]  /*0490*/  IADD3 R11, PT, PT, R13, UR4, RZ ;  /* 0x000000040d0b7c10 */ /* 0x000fe4000fffe0ff */
[----:B------:R-:W-:-:S04]  /*04a0*/  ISETP.GE.AND P0, PT, R4, UR8, PT ;  /* 0x0000000804007c0c */ /* 0x000fc8000bf06270 */
[----:B------:R-:W-:-:S13]  /*04b0*/  ISETP.GE.OR P0, PT, R11, UR12, P0 ;  /* 0x0000000c0b007c0c */ /* 0x000fda0008706670 */
[----:B------:R-:W0:Y:S01]  /*04c0*/  @!P0 LDC.64 R8, c[0x0][0x388] ;  /* 0x0000e200ff088b82 */ /* 0x000e220000000a00 */
[----:B------:R-:W-:Y:S02]  /*04d0*/  @!P0 IMAD R11, R11, UR8, R4 ;  /* 0x000000080b0b8c24 */ /* 0x000fe4000f8e0204 */
[----:B------:R-:W-:Y:S02]  /*04e0*/  HFMA2 R4, -RZ, RZ, 0, 0 ;  /* 0x00000000ff047431 */ /* 0x000fe400000001ff */
[----:B0-----:R-:W-:-:S05]  /*04f0*/  @!P0 IMAD.WIDE R8, R11, 0x4, R8 ;  /* 0x000000040b088825 */ /* 0x001fca00078e0208 */
[----:B------:R-:W2:Y:S01]  /*0500*/  @!P0 LDG.E.CONSTANT R4, desc[UR10][R8.64] ;  /* 0x0000000a08048981 */ /* 0x000ea2000c1e9900 */
[----:B------:R-:W-:Y:S01]  /*0510*/  IMAD R11, R13, 0x104, R10 ;  /* 0x000001040d0b7824 */ /* 0x000fe200078e020a */
[C---:B------:R-:W-:Y:S02]  /*0520*/  ISETP.GE.U32.AND P0, PT, R0.reuse, 0x300, PT ;  /* 0x000003000000780c */ /* 0x040fe40003f06070 */
[----:B------:R-:W-:Y:S02]  /*0530*/  IADD3 R0, PT, PT, R0, 0x100, RZ ;  /* 0x0000010000007810 */ /* 0x000fe40007ffe0ff */
[----:B------:R-:W-:-:S05]  /*0540*/  LEA R11, R12, R11, 0x2 ;  /* 0x0000000b0c0b7211 */ /* 0x000fca00078e10ff */
[----:B--2---:R4:W-:Y:S04]  /*0550*/  STS [R11], R4 ;  /* 0x000000040b007388 */ /* 0x0049e80000000800 */
[----:B------:R-:W-:Y:S05]  /*0560*/  @!P0 BRA `(.L_x_25) ;  /* 0xfffffffc00bc8947 */ /* 0x000fea000383ffff */
.L_x_22:
[----:B0123--:R-:W-:Y:S05]  /*0570*/  BSYNC.RECONVERGENT B0 ;  /* 0x0000000000007941 */ /* 0x00ffea0003800200 */
.L_x_21:
[----:B------:R-:W0:Y:S01]  /*0580*/  S2R R0, SR_TID.Y ;  /* 0x0000000000007919 */ /* 0x000e220000002200 */
[----:B------:R-:W1:Y:S01]  /*0590*/  S2UR UR8, SR_CgaCtaId ;  /* 0x00000000000879c3 */ /* 0x000e620000008800 */
[----:B------:R-:W-:Y:S01]  /*05a0*/  UMOV UR7, 0x400 ;  /* 0x0000040000077882 */ /* 0x000fe20000000000 */
[----:B------:R-:W-:Y:S01]  /*05b0*/  UIADD3 UR4, UPT, UPT, UR4, 0x10, URZ ;  /* 0x0000001004047890 */ /* 0x000fe2000fffe0ff */
[----:B----4-:R-:W2:Y:S01]  /*05c0*/  S2R R4, SR_TID.X ;  /* 0x0000000000047919 */ /* 0x010ea20000002100 */
[----:B------:R-:W-:-:S04]  /*05d0*/  UIADD3 UR9, UPT, UPT, UR7, 0x1040, URZ ;  /* 0x0000104007097890 */ /* 0x000fc8000fffe0ff */
[----:B------:R-:W-:Y:S01]  /*05e0*/  BAR.SYNC.DEFER_BLOCKING 0x0 ;  /* 0x0000000000007b1d */ /* 0x000fe20000010000 */
[----:B-1----:R-:W-:Y:S02]  /*05f0*/  ULEA UR7, UR8, UR7, 0x18 ;  /* 0x0000000708077291 */ /* 0x002fe4000f8ec0ff */
[----:B------:R-:W-:-:S04]  /*0600*/  ULEA UR9, UR8, UR9, 0x18 ;  /* 0x0000000908097291 */ /* 0x000fc8000f8ec0ff */
[----:B0-----:R-:W-:Y:S02]  /*0610*/  LEA R0, R0, UR7, 0x4 ;  /* 0x0000000700007c11 */ /* 0x001fe4000f8e20ff */
[----:B--2---:R-:W-:-:S03]  /*0620*/  LEA R4, R4, UR9, 0x4 ;  /* 0x0000000904047c11 */ /* 0x004fc6000f8e20ff */
[----:B------:R-:W-:Y:S01]  /*0630*/  LDS.128 R8, [R0] ;  /* 0x0000000000087984 */ /* 0x000fe20000000c00 */
[----:B------:R-:W0:Y:S03]  /*0640*/  LDCU UR7, c[0x0][0x3a0] ;  /* 0x00007400ff0777ac */ /* 0x000e260008000800 */
[----:B------:R-:W1:Y:S01]  /*0650*/  LDS.128 R12, [R4] ;  /* 0x00000000040c7984 */ /* 0x000e620000000c00 */
[----:B0-----:R-:W-:Y:S01]  /*0660*/  UISETP.GE.AND UP0, UPT, UR4, UR7, UPT ;  /* 0x000000070400728c */ /* 0x001fe2000bf06270 */
[C---:B-1----:R-:W-:Y:S01]  /*0670*/  FFMA R29, R8.reuse, R12, R29 ;  /* 0x0000000c081d7223 */ /* 0x042fe2000000001d */
[C---:B------:R-:W-:Y:S01]  /*0680*/  FFMA R26, R8.reuse, R13, R26 ;  /* 0x0000000d081a7223 */ /* 0x040fe2000000001a */
[CC--:B------:R-:W-:Y:S01]  /*0690*/  FFMA R27, R8.reuse, R14.reuse, R27 ;  /* 0x0000000e081b7223 */ /* 0x0c0fe2000000001b */
[----:B------:R-:W-:Y:S01]  /*06a0*/  FFMA R8, R8, R15, R34 ;  /* 0x0000000f08087223 */ /* 0x000fe20000000022 */
[C---:B------:R-:W-:Y:S01]  /*06b0*/  FFMA R31, R12.reuse, R9, R31 ;  /* 0x000000090c1f7223 */ /* 0x040fe2000000001f */
[CC--:B------:R-:W-:Y:S01]  /*06c0*/  FFMA R32, R9.reuse, R13.reuse, R32 ;  /* 0x0000000d09207223 */ /* 0x0c0fe20000000020 */
[C---:B------:R-:W-:Y:S01]  /*06d0*/  FFMA R30, R9.reuse, R14, R30 ;  /* 0x0000000e091e7223 */ /* 0x040fe2000000001e */
[----:B------:R-:W-:Y:S01]  /*06e0*/  FFMA R34, R12, R10, R23 ;  /* 0x0000000a0c227223 */ /* 0x000fe20000000017 */
[C---:B------:R-:W-:Y:S01]  /*06f0*/  FFMA R33, R10.reuse, R13, R33 ;  /* 0x0000000d0a217223 */ /* 0x040fe20000000021 */
[CC--:B------:R-:W-:Y:S01]  /*0700*/  FFMA R35, R10.reuse, R14.reuse, R35 ;  /* 0x0000000e0a237223 */ /* 0x0c0fe20000000023 */
[-C--:B------:R-:W-:Y:S01]  /*0710*/  FFMA R9, R9, R15.reuse, R16 ;  /* 0x0000000f09097223 */ /* 0x080fe20000000010 */
[----:B------:R-:W-:Y:S01]  /*0720*/  FFMA R10, R10, R15, R20 ;  /* 0x0000000f0a0a7223 */ /* 0x000fe20000000014 */
[----:B------:R-:W-:Y:S01]  /*0730*/  FFMA R12, R12, R11, R17 ;  /* 0x0000000b0c0c7223 */ /* 0x000fe20000000011 */
[C---:B------:R-:W-:Y:S01]  /*0740*/  FFMA R13, R11.reuse, R13, R22 ;  /* 0x0000000d0b0d7223 */ /* 0x040fe20000000016 */
[----:B------:R-:W-:Y:S01]  /*0750*/  LDS.128 R16, [R0+0x100] ;  /* 0x0001000000107984 */ /* 0x000fe20000000c00 */
[C---:B------:R-:W-:Y:S01]  /*0760*/  FFMA R25, R11.reuse, R14, R25 ;  /* 0x0000000e0b197223 */ /* 0x040fe20000000019 */
[----:B------:R-:W-:-:S02]  /*0770*/  FFMA R11, R11, R15, R28 ;  /* 0x0000000f0b0b7223 */ /* 0x000fc4000000001c */
[----:B------:R-:W0:Y:S04]  /*0780*/  LDS.128 R20, [R4+0x100] ;  /* 0x0001000004147984 */ /* 0x000e280000000c00 */
[----:B------:R-:W1:Y:S04]  /*0790*/  LDS R16, [R4+0x110] ;  /* 0x0001100004107984 */ /* 0x000e680000000800 */
[----:B------:R-:W2:Y:S01]  /*07a0*/  LDS R14, [R0+0x110] ;  /* 0x00011000000e7984 */ /* 0x000ea20000000800 */
[C---:B0-----:R-:W-:Y:S01]  /*07b0*/  FFMA R29, R17.reuse, R21, R29 ;  /* 0x00000015111d7223 */ /* 0x041fe2000000001d */
[CC--:B------:R-:W-:Y:S01]  /*07c0*/  FFMA R26, R17.reuse, R22.reuse, R26 ;  /* 0x00000016111a7223 */ /* 0x0c0fe2000000001a */
[-C--:B------:R-:W-:Y:S01]  /*07d0*/  FFMA R27, R17, R23.reuse, R27 ;  /* 0x00000017111b7223 */ /* 0x080fe2000000001b */
[CC--:B------:R-:W-:Y:S01]  /*07e0*/  FFMA R32, R18.reuse, R22.reuse, R32 ;  /* 0x0000001612207223 */ /* 0x0c0fe20000000020 */
[----:B------:R-:W-:Y:S01]  /*07f0*/  FFMA R33, R19, R22, R33 ;  /* 0x0000001613217223 */ /* 0x000fe20000000021 */
[----:B-1----:R-:W-:Y:S01]  /*0800*/  FFMA R17, R17, R16, R8 ;  /* 0x0000001011117223 */ /* 0x002fe20000000008 */
[CC--:B------:R-:W-:Y:S01]  /*0810*/  FFMA R31, R21.reuse, R18.reuse, R31 ;  /* 0x00000012151f7223 */ /* 0x0c0fe2000000001f */
[----:B------:R-:W-:Y:S01]  /*0820*/  FFMA R30, R18, R23, R30 ;  /* 0x00000017121e7223 */ /* 0x000fe2000000001e */
[C---:B------:R-:W-:Y:S01]  /*0830*/  FFMA R15, R16.reuse, R18, R9 ;  /* 0x00000012100f7223 */ /* 0x040fe20000000009 */
[----:B------:R-:W-:Y:S01]  /*0840*/  FFMA R34, R21, R19, R34 ;  /* 0x0000001315227223 */ /* 0x000fe20000000022 */
[----:B------:R-:W-:Y:S01]  /*0850*/  FFMA R35, R19, R23, R35 ;  /* 0x0000001713237223 */ /* 0x000fe20000000023 */
[----:B------:R-:W-:Y:S01]  /*0860*/  FFMA R10, R16, R19, R10 ;  /* 0x00000013100a7223 */ /* 0x000fe2000000000a */
[C---:B--2---:R-:W-:Y:S01]  /*0870*/  FFMA R28, R14.reuse, R21, R12 ;  /* 0x000000150e1c7223 */ /* 0x044fe2000000000c */
[C---:B------:R-:W-:Y:S01]  /*0880*/  FFMA R22, R14.reuse, R22, R13 ;  /* 0x000000160e167223 */ /* 0x040fe2000000000d */
[----:B------:R-:W-:Y:S01]  /*0890*/  LDS.64 R18, [R4+0x208] ;  /* 0x0002080004127984 */ /* 0x000fe20000000a00 */
[C---:B------:R-:W-:Y:S01]  /*08a0*/  FFMA R25, R14.reuse, R23, R25 ;  /* 0x000000170e197223 */ /* 0x040fe20000000019 */
[----:B------:R-:W-:-:S02]  /*08b0*/  FFMA R14, R14, R16, R11 ;  /* 0x000000100e0e7223 */ /* 0x000fc4000000000b */
[----:B------:R-:W0:Y:S04]  /*08c0*/  LDS.64 R12, [R0+0x208] ;  /* 0x00020800000c7984 */ /* 0x000e280000000a00 */
[----:B------:R-:W1:Y:S04]  /*08d0*/  LDS.64 R8, [R4+0x210] ;  /* 0x0002100004087984 */ /* 0x000e680000000a00 */
[----:B------:R-:W2:Y:S01]  /*08e0*/  LDS.64 R20, [R0+0x210] ;  /* 0x0002100000147984 */ /* 0x000ea20000000a00 */
[----:B0-----:R-:W-:Y:S01]  /*08f0*/  FFMA R31, R18, R13, R31 ;  /* 0x0000000d121f7223 */ /* 0x001fe2000000001f */
[CC--:B------:R-:W-:Y:S01]  /*0900*/  FFMA R32, R13.reuse, R19.reuse, R32 ;  /* 0x000000130d207223 */ /* 0x0c0fe20000000020 */
[C---:B------:R-:W-:Y:S01]  /*0910*/  FFMA R29, R12.reuse, R18, R29 ;  /* 0x000000120c1d7223 */ /* 0x040fe2000000001d */
[----:B------:R-:W-:Y:S01]  /*0920*/  FFMA R26, R12, R19, R26 ;  /* 0x000000130c1a7223 */ /* 0x000fe2000000001a */
[----:B-1----:R-:W-:Y:S01]  /*0930*/  FFMA R30, R8, R13, R30 ;  /* 0x0000000d081e7223 */ /* 0x002fe2000000001e */
[-C--:B------:R-:W-:Y:S01]  /*0940*/  FFMA R15, R13, R9.reuse, R15 ;  /* 0x000000090d0f7223 */ /* 0x080fe2000000000f */
[C---:B------:R-:W-:Y:S01]  /*0950*/  FFMA R27, R12.reuse, R8, R27 ;  /* 0x000000080c1b7223 */ /* 0x040fe2000000001b */
[----:B------:R-:W-:Y:S01]  /*0960*/  FFMA R12, R12, R9, R17 ;  /* 0x000000090c0c7223 */ /* 0x000fe20000000011 */
[----:B--2---:R-:W-:Y:S01]  /*0970*/  FFMA R13, R18, R21, R28 ;  /* 0x00000015120d7223 */ /* 0x004fe2000000001c */
[C---:B------:R-:W-:Y:S01]  /*0980*/  FFMA R34, R20.reuse, R18, R34 ;  /* 0x0000001214227223 */ /* 0x040fe20000000022 */
[C---:B------:R-:W-:Y:S01]  /*0990*/  FFMA R33, R20.reuse, R19, R33 ;  /* 0x0000001314217223 */ /* 0x040fe20000000021 */
[C---:B------:R-:W-:Y:S01]  /*09a0*/  FFMA R35, R20.reuse, R8, R35 ;  /* 0x0000000814237223 */ /* 0x040fe20000000023 */
[----:B------:R-:W-:Y:S01]  /*09b0*/  FFMA R10, R20, R9, R10 ;  /* 0x00000009140a7223 */ /* 0x000fe2000000000a */
[C---:B------:R-:W-:Y:S01]  /*09c0*/  FFMA R11, R21.reuse, R19, R22 ;  /* 0x00000013150b7223 */ /* 0x040fe20000000016 */
[----:B------:R-:W-:Y:S01]  /*09d0*/  FFMA R25, R8, R21, R25 ;  /* 0x0000001508197223 */ /* 0x000fe20000000019 */
[----:B------:R-:W-:Y:S01]  /*09e0*/  FFMA R28, R21, R9, R14 ;  /* 0x00000009151c7223 */ /* 0x000fe2000000000e */
[----:B------:R-:W-:Y:S04]  /*09f0*/  LDS.128 R16, [R0+0x310] ;  /* 0x0003100000107984 */ /* 0x000fe80000000c00 */
[----:B------:R-:W0:Y:S04]  /*0a00*/  LDS.128 R20, [R4+0x310] ;  /* 0x0003100004147984 */ /* 0x000e280000000c00 */
[----:B------:R-:W1:Y:S04]  /*0a10*/  LDS R8, [R4+0x30c] ;  /* 0x00030c0004087984 */ /* 0x000e680000000800 */
[----:B------:R-:W2:Y:S01]  /*0a20*/  LDS R23, [R0+0x30c] ;  /* 0x00030c0000177984 */ /* 0x000ea20000000800 */
[C---:B0-----:R-:W-:Y:S01]  /*0a30*/  FFMA R32, R16.reuse, R20, R32 ;  /* 0x0000001410207223 */ /* 0x041fe20000000020 */
[----:B------:R-:W-:Y:S01]  /*0a40*/  FFMA R30, R16, R21, R30 ;  /* 0x00000015101e7223 */ /* 0x000fe2000000001e */
[----:B------:R-:W-:Y:S01]  /*0a50*/  FFMA R33, R20, R17, R33 ;  /* 0x0000001114217223 */ /* 0x000fe20000000021 */
[----:B------:R-:W-:Y:S01]  /*0a60*/  FFMA R35, R17, R21, R35 ;  /* 0x0000001511237223 */ /* 0x000fe20000000023 */
[----:B-1----:R-:W-:Y:S01]  /*0a70*/  FFMA R31, R16, R8, R31 ;  /* 0x00000008101f7223 */ /* 0x002fe2000000001f */
[C---:B------:R-:W-:Y:S01]  /*0a80*/  FFMA R34, R8.reuse, R17, R34 ;  /* 0x0000001108227223 */ /* 0x040fe20000000022 */
[----:B------:R-:W-:Y:S01]  /*0a90*/  FFMA R19, R8, R18, R13 ;  /* 0x0000001208137223 */ /* 0x000fe2000000000d */
[----:B------:R-:W-:Y:S01]  /*0aa0*/  FFMA R16, R16, R22, R15 ;  /* 0x0000001610107223 */ /* 0x000fe2000000000f */
[C---:B--2---:R-:W-:Y:S01]  /*0ab0*/  FFMA R29, R23.reuse, R8, R29 ;  /* 0x00000008171d7223 */ /* 0x044fe2000000001d */
[C---:B------:R-:W-:Y:S01]  /*0ac0*/  FFMA R26, R23.reuse, R20, R26 ;  /* 0x00000014171a7223 */ /* 0x040fe2000000001a */
[CC--:B------:R-:W-:Y:S01]  /*0ad0*/  FFMA R27, R23.reuse, R21.reuse, R27 ;  /* 0x00000015171b7223 */ /* 0x0c0fe2000000001b */
[-C--:B------:R-:W-:Y:S01]  /*0ae0*/  FFMA R23, R23, R22.reuse, R12 ;  /* 0x0000001617177223 */ /* 0x080fe2000000000c */
[----:B------:R-:W-:Y:S01]  /*0af0*/  FFMA R17, R17, R22, R10 ;  /* 0x0000001611117223 */ /* 0x000fe2000000000a */
[----:B------:R-:W-:Y:S01]  /*0b00*/  FFMA R20, R20, R18, R11 ;  /* 0x0000001214147223 */ /* 0x000fe2000000000b */
[----:B------:R-:W-:Y:S01]  /*0b10*/  LDS.128 R12, [R4+0x410] ;  /* 0x00041000040c7984 */ /* 0x000fe20000000c00 */
[C---:B------:R-:W-:Y:S01]  /*0b20*/  FFMA R25, R18.reuse, R21, R25 ;  /* 0x0000001512197223 */ /* 0x040fe20000000019 */
[----:B------:R-:W-:-:S02]  /*0b30*/  FFMA R28, R18, R22, R28 ;  /* 0x00000016121c7223 */ /* 0x000fc4000000001c */
[----:B------:R-:W0:Y:S02]  /*0b40*/  LDS.128 R8, [R0+0x410] ;  /* 0x0004100000087984 */ /* 0x000e240000000c00 */
[C---:B0-----:R-:W-:Y:S01]  /*0b50*/  FFMA R29, R8.reuse, R12, R29 ;  /* 0x0000000c081d7223 */ /* 0x041fe2000000001d */
[C---:B------:R-:W-:Y:S01]  /*0b60*/  FFMA R26, R8.reuse, R13, R26 ;  /* 0x0000000d081a7223 */ /* 0x040fe2000000001a */
[-C--:B------:R-:W-:Y:S01]  /*0b70*/  FFMA R27, R8, R14.reuse, R27 ;  /* 0x0000000e081b7223 */ /* 0x080fe2000000001b */
[C---:B------:R-:W-:Y:S01]  /*0b80*/  FFMA R31, R12.reuse, R9, R31 ;  /* 0x000000090c1f7223 */ /* 0x040fe2000000001f */
[CC--:B------:R-:W-:Y:S01]  /*0b90*/  FFMA R32, R9.reuse, R13.reuse, R32 ;  /* 0x0000000d09207223 */ /* 0x0c0fe20000000020 */
[C---:B------:R-:W-:Y:S01]  /*0ba0*/  FFMA R30, R9.reuse, R14, R30 ;  /* 0x0000000e091e7223 */ /* 0x040fe2000000001e */
[----:B------:R-:W-:Y:S01]  /*0bb0*/  FFMA R34, R12, R10, R34 ;  /* 0x0000000a0c227223 */ /* 0x000fe20000000022 */
[C---:B------:R-:W-:Y:S01]  /*0bc0*/  FFMA R33, R10.reuse, R13, R33 ;  /* 0x0000000d0a217223 */ /* 0x040fe20000000021 */
[-C--:B------:R-:W-:Y:S01]  /*0bd0*/  FFMA R35, R10, R14.reuse, R35 ;  /* 0x0000000e0a237223 */ /* 0x080fe20000000023 */
[-C--:B------:R-:W-:Y:S01]  /*0be0*/  FFMA R8, R8, R15.reuse, R23 ;  /* 0x0000000f08087223 */ /* 0x080fe20000000017 */
        /* <DEDUP_REMOVED lines=11> */
[C---:B------:R-:W-:Y:S01]  /*0ca0*/  FFMA R26, R17.reuse, R22, R26 ;  /* 0x00000016111a7223 */ /* 0x040fe2000000001a */
[-C--:B------:R-:W-:Y:S01]  /*0cb0*/  FFMA R27, R17, R23.reuse, R27 ;  /* 0x00000017111b7223 */ /* 0x080fe2000000001b */
[C---:B------:R-:W-:Y:S01]  /*0cc0*/  FFMA R31, R21.reuse, R18, R31 ;  /* 0x00000012151f7223 */ /* 0x040fe2000000001f */
[CC--:B------:R-:W-:Y:S01]  /*0cd0*/  FFMA R32, R18.reuse, R22.reuse, R32 ;  /* 0x0000001612207223 */ /* 0x0c0fe20000000020 */
[----:B------:R-:W-:Y:S01]  /*0ce0*/  FFMA R30, R18, R23, R30 ;  /* 0x00000017121e7223 */ /* 0x000fe2000000001e */
[----:B------:R-:W-:Y:S01]  /*0cf0*/  FFMA R34, R21, R19, R34 ;  /* 0x0000001315227223 */ /* 0x000fe20000000022 */
[C---:B------:R-:W-:Y:S01]  /*0d00*/  FFMA R33, R19.reuse, R22, R33 ;  /* 0x0000001613217223 */ /* 0x040fe20000000021 */
[----:B------:R-:W-:Y:S01]  /*0d10*/  FFMA R35, R19, R23, R35 ;  /* 0x0000001713237223 */ /* 0x000fe20000000023 */
[----:B-1----:R-:W-:Y:S01]  /*0d20*/  FFMA R17, R17, R16, R8 ;  /* 0x0000001011117223 */ /* 0x002fe20000000008 */
[C---:B------:R-:W-:Y:S01]  /*0d30*/  FFMA R18, R16.reuse, R18, R9 ;  /* 0x0000001210127223 */ /* 0x040fe20000000009 */
        /* <DEDUP_REMOVED lines=9> */
[C---:B0-----:R-:W-:Y:S01]  /*0dd0*/  FFMA R29, R10.reuse, R12, R29 ;  /* 0x0000000c0a1d7223 */ /* 0x041fe2000000001d */
[----:B------:R-:W-:Y:S01]  /*0de0*/  FFMA R26, R10, R13, R26 ;  /* 0x0000000d0a1a7223 */ /* 0x000fe2000000001a */
[----:B------:R-:W-:Y:S01]  /*0df0*/  FFMA R31, R12, R11, R31 ;  /* 0x0000000b0c1f7223 */ /* 0x000fe2000000001f */
[C---:B------:R-:W-:Y:S01]  /*0e00*/  FFMA R32, R11.reuse, R13, R32 ;  /* 0x0000000d0b207223 */ /* 0x040fe20000000020 */
[----:B-1----:R-:W-:Y:S01]  /*0e10*/  FFMA R27, R10, R8, R27 ;  /* 0x000000080a1b7223 */ /* 0x002fe2000000001b */
[----:B------:R-:W-:Y:S01]  /*0e20*/  FFMA R30, R8, R11, R30 ;  /* 0x0000000b081e7223 */ /* 0x000fe2000000001e */
[-C--:B------:R-:W-:Y:S01]  /*0e30*/  FFMA R10, R10, R9.reuse, R17 ;  /* 0x000000090a0a7223 */ /* 0x080fe20000000011 */
[----:B------:R-:W-:Y:S01]  /*0e40*/  FFMA R11, R11, R9, R18 ;  /* 0x000000090b0b7223 */ /* 0x000fe20000000012 */
[C---:B--2---:R-:W-:Y:S01]  /*0e50*/  FFMA R33, R20.reuse, R13, R33 ;  /* 0x0000000d14217223 */ /* 0x044fe20000000021 */
[C---:B------:R-:W-:Y:S01]  /*0e60*/  FFMA R34, R20.reuse, R12, R34 ;  /* 0x0000000c14227223 */ /* 0x040fe20000000022 */
[C---:B------:R-:W-:Y:S01]  /*0e70*/  FFMA R35, R20.reuse, R8, R35 ;  /* 0x0000000814237223 */ /* 0x040fe20000000023 */
[----:B------:R-:W-:Y:S01]  /*0e80*/  FFMA R14, R20, R9, R19 ;  /* 0x00000009140e7223 */ /* 0x000fe20000000013 */
[----:B------:R-:W-:Y:S01]  /*0e90*/  FFMA R15, R12, R21, R15 ;  /* 0x000000150c0f7223 */ /* 0x000fe2000000000f */
[C---:B------:R-:W-:Y:S01]  /*0ea0*/  FFMA R13, R21.reuse, R13, R22 ;  /* 0x0000000d150d7223 */ /* 0x040fe20000000016 */
[----:B------:R-:W-:Y:S01]  /*0eb0*/  FFMA R25, R8, R21, R25 ;  /* 0x0000001508197223 */ /* 0x000fe20000000019 */
[----:B------:R-:W-:Y:S01]  /*0ec0*/  FFMA R28, R21, R9, R28 ;  /* 0x00000009151c7223 */ /* 0x000fe2000000001c */
[----:B------:R-:W-:Y:S04]  /*0ed0*/  LDS.128 R16, [R0+0x720] ;  /* 0x0007200000107984 */ /* 0x000fe80000000c00 */
[----:B------:R-:W0:Y:S04]  /*0ee0*/  LDS R8, [R4+0x71c] ;  /* 0x00071c0004087984 */ /* 0x000e280000000800 */
[----:B------:R-:W1:Y:S04]  /*0ef0*/  LDS.128 R20, [R4+0x720] ;  /* 0x0007200004147984 */ /* 0x000e680000000c00 */
[----:B------:R-:W2:Y:S01]  /*0f00*/  LDS R9, [R0+0x71c] ;  /* 0x00071c0000097984 */ /* 0x000ea20000000800 */
[----:B0-----:R-:W-:Y:S01]  /*0f10*/  FFMA R31, R16, R8, R31 ;  /* 0x00000008101f7223 */ /* 0x001fe2000000001f */
[C---:B------:R-:W-:Y:S01]  /*0f20*/  FFMA R19, R8.reuse, R18, R15 ;  /* 0x0000001208137223 */ /* 0x040fe2000000000f */
[----:B-1----:R-:W-:Y:S01]  /*0f30*/  FFMA R23, R8, R17, R34 ;  /* 0x0000001108177223 */ /* 0x002fe20000000022 */
[CC--:B------:R-:W-:Y:S01]  /*0f40*/  FFMA R32, R16.reuse, R20.reuse, R32 ;  /* 0x0000001410207223 */ /* 0x0c0fe20000000020 */
[----:B------:R-:W-:Y:S01]  /*0f50*/  FFMA R30, R16, R21, R30 ;  /* 0x00000015101e7223 */ /* 0x000fe2000000001e */
[----:B------:R-:W-:Y:S01]  /*0f60*/  FFMA R33, R20, R17, R33 ;  /* 0x0000001114217223 */ /* 0x000fe20000000021 */
[----:B--2---:R-:W-:Y:S01]  /*0f70*/  FFMA R26, R9, R20, R26 ;  /* 0x00000014091a7223 */ /* 0x004fe2000000001a */
[-C--:B------:R-:W-:Y:S01]  /*0f80*/  FFMA R35, R17, R21.reuse, R35 ;  /* 0x0000001511237223 */ /* 0x080fe20000000023 */
[C---:B------:R-:W-:Y:S01]  /*0f90*/  FFMA R29, R9.reuse, R8, R29 ;  /* 0x00000008091d7223 */ /* 0x040fe2000000001d */
[CC--:B------:R-:W-:Y:S01]  /*0fa0*/  FFMA R27, R9.reuse, R21.reuse, R27 ;  /* 0x00000015091b7223 */ /* 0x0c0fe2000000001b */
[-C--:B------:R-:W-:Y:S01]  /*0fb0*/  FFMA R34, R9, R22.reuse, R10 ;  /* 0x0000001609227223 */ /* 0x080fe2000000000a */
        /* <DEDUP_REMOVED lines=30> */
[----:B------:R-:W-:Y:S01]  /*11a0*/  FFMA R31, R21, R18, R31 ;  /* 0x00000012151f7223 */ /* 0x000fe2000000001f */
[----:B-1----:R-:W-:Y:S01]  /*11b0*/  FFMA R34, R17, R16, R34 ;  /* 0x0000001011227223 */ /* 0x002fe20000000022 */
[CC--:B------:R-:W-:Y:S01]  /*11c0*/  FFMA R32, R18.reuse, R22.reuse, R32 ;  /* 0x0000001612207223 */ /* 0x0c0fe20000000020 */
[----:B------:R-:W-:Y:S01]  /*11d0*/  FFMA R30, R18, R23, R30 ;  /* 0x00000017121e7223 */ /* 0x000fe2000000001e */
[----:B------:R-:W-:Y:S01]  /*11e0*/  FFMA R15, R21, R19, R8 ;  /* 0x00000013150f7223 */ /* 0x000fe20000000008 */
[C---:B------:R-:W-:Y:S01]  /*11f0*/  FFMA R33, R19.reuse, R22, R33 ;  /* 0x0000001613217223 */ /* 0x040fe20000000021 */
[----:B------:R-:W-:Y:S01]  /*1200*/  FFMA R35, R19, R23, R35 ;  /* 0x0000001713237223 */ /* 0x000fe20000000023 */
        /* <DEDUP_REMOVED lines=14> */
[C---:B-1----:R-:W-:Y:S01]  /*12f0*/  FFMA R27, R10.reuse, R8, R27 ;  /* 0x000000080a1b7223 */ /* 0x042fe2000000001b */
[----:B------:R-:W-:Y:S01]  /*1300*/  FFMA R34, R10, R9, R34 ;  /* 0x000000090a227223 */ /* 0x000fe20000000022 */
[----:B------:R-:W-:Y:S01]  /*1310*/  FFMA R30, R8, R11, R30 ;  /* 0x0000000b081e7223 */ /* 0x000fe2000000001e */
        /* <DEDUP_REMOVED lines=14> */
[----:B------:R-:W-:Y:S01]  /*1400*/  FFMA R19, R8, R17, R15 ;  /* 0x0000001108137223 */ /* 0x000fe2000000000f */
[CC--:B-1----:R-:W-:Y:S01]  /*1410*/  FFMA R32, R16.reuse, R20.reuse, R32 ;  /* 0x0000001410207223 */ /* 0x0c2fe20000000020 */
[----:B------:R-:W-:Y:S01]  /*1420*/  FFMA R30, R16, R21, R30 ;  /* 0x00000015101e7223 */ /* 0x000fe2000000001e */
[----:B------:R-:W-:Y:S01]  /*1430*/  FFMA R33, R20, R17, R33 ;  /* 0x0000001114217223 */ /* 0x000fe20000000021 */
[-C--:B------:R-:W-:Y:S01]  /*1440*/  FFMA R35, R17, R21.reuse, R35 ;  /* 0x0000001511237223 */ /* 0x080fe20000000023 */
[C---:B--2---:R-:W-:Y:S01]  /*1450*/  FFMA R26, R9.reuse, R20, R26 ;  /* 0x00000014091a7223 */ /* 0x044fe2000000001a */
[----:B------:R-:W-:Y:S01]  /*1460*/  FFMA R23, R8, R18, R12 ;  /* 0x0000001208177223 */ /* 0x000fe2000000000c */
        /* <DEDUP_REMOVED lines=32> */
[CC--:B------:R-:W-:Y:S01]  /*1670*/  FFMA R27, R17.reuse, R23.reuse, R27 ;  /* 0x00000017111b7223 */ /* 0x0c0fe2000000001b */
[C---:B------:R-:W-:Y:S01]  /*1680*/  FFMA R32, R18.reuse, R22, R32 ;  /* 0x0000001612207223 */ /* 0x040fe20000000020 */
[----:B-1----:R-:W-:Y:S01]  /*1690*/  FFMA R34, R17, R16, R34 ;  /* 0x0000001011227223 */ /* 0x002fe20000000022 */
[----:B------:R-:W-:Y:S01]  /*16a0*/  FFMA R33, R19, R22, R33 ;  /* 0x0000001613217223 */ /* 0x000fe20000000021 */
        /* <DEDUP_REMOVED lines=11> */
[----:B------:R-:W-:Y:S04]  /*1760*/  LDS.64 R12, [R4+0xe38] ;  /* 0x000e3800040c7984 */ /* 0x000fe80000000a00 */
[----:B------:R-:W0:Y:S04]  /*1770*/  LDS.64 R20, [R0+0xe40] ;  /* 0x000e400000147984 */ /* 0x000e280000000a00 */
[----:B------:R-:W1:Y:S01]  /*1780*/  LDS.64 R8, [R0+0xe38] ;  /* 0x000e380000087984 */ /* 0x000e620000000a00 */
[C---:B0-----:R-:W-:Y:S01]  /*1790*/  FFMA R23, R20.reuse, R12, R15 ;  /* 0x0000000c14177223 */ /* 0x041fe2000000000f */
[C---:B------:R-:W-:Y:S01]  /*17a0*/  FFMA R33, R20.reuse, R13, R33 ;  /* 0x0000000d14217223 */ /* 0x040fe20000000021 */
[C---:B------:R-:W-:Y:S01]  /*17b0*/  FFMA R35, R20.reuse, R18, R35 ;  /* 0x0000001214237223 */ /* 0x040fe20000000023 */
[----:B------:R-:W-:Y:S01]  /*17c0*/  FFMA R20, R20, R19, R10 ;  /* 0x0000001314147223 */ /* 0x000fe2000000000a */
[C---:B-1----:R-:W-:Y:S01]  /*17d0*/  FFMA R29, R8.reuse, R12, R29 ;  /* 0x0000000c081d7223 */ /* 0x042fe2000000001d */
[C---:B------:R-:W-:Y:S01]  /*17e0*/  FFMA R26, R8.reuse, R13, R26 ;  /* 0x0000000d081a7223 */ /* 0x040fe2000000001a */
[C---:B------:R-:W-:Y:S01]  /*17f0*/  FFMA R27, R8.reuse, R18, R27 ;  /* 0x00000012081b7223 */ /* 0x040fe2000000001b */
[----:B------:R-:W-:Y:S01]  /*1800*/  FFMA R34, R8, R19, R34 ;  /* 0x0000001308227223 */ /* 0x000fe20000000022 */
[----:B------:R-:W-:Y:S01]  /*1810*/  FFMA R31, R12, R9, R31 ;  /* 0x000000090c1f7223 */ /* 0x000fe2000000001f */
[C---:B------:R-:W-:Y:S01]  /*1820*/  FFMA R32, R9.reuse, R13, R32 ;  /* 0x0000000d09207223 */ /* 0x040fe20000000020 */
[----:B------:R-:W-:Y:S01]  /*1830*/  FFMA R30, R18, R9, R30 ;  /* 0x00000009121e7223 */ /* 0x000fe2000000001e */
[----:B------:R-:W-:Y:S01]  /*1840*/  FFMA R16, R9, R19, R11 ;  /* 0x0000001309107223 */ /* 0x000fe2000000000b */
[----:B------:R-:W-:Y:S01]  /*1850*/  FFMA R17, R12, R21, R17 ;  /* 0x000000150c117223 */ /* 0x000fe20000000011 */
[----:B------:R-:W-:Y:S01]  /*1860*/  LDS.128 R8, [R4+0xf40] ;  /* 0x000f400004087984 */ /* 0x000fe20000000c00 */
[C---:B------:R-:W-:Y:S01]  /*1870*/  FFMA R22, R21.reuse, R13, R22 ;  /* 0x0000000d15167223 */ /* 0x040fe20000000016 */
[----:B------:R-:W-:Y:S01]  /*1880*/  FFMA R25, R18, R21, R25 ;  /* 0x0000001512197223 */ /* 0x000fe20000000019 */
[----:B------:R-:W-:Y:S01]  /*1890*/  FFMA R28, R21, R19, R28 ;  /* 0x00000013151c7223 */ /* 0x000fe2000000001c */
[----:B------:R-:W-:Y:S04]  /*18a0*/  LDS R4, [R4+0xf3c] ;  /* 0x000f3c0004047984 */ /* 0x000fe80000000800 */
[----:B------:R-:W0:Y:S04]  /*18b0*/  LDS R11, [R0+0xf3c] ;  /* 0x000f3c00000b7984 */ /* 0x000e280000000800 */
[----:B------:R-:W1:Y:S01]  /*18c0*/  LDS.128 R12, [R0+0xf40] ;  /* 0x000f4000000c7984 */ /* 0x000e620000000c00 */
[C---:B0-----:R-:W-:Y:S01]  /*18d0*/  FFMA R29, R11.reuse, R4, R29 ;  /* 0x000000040b1d7223 */ /* 0x041fe2000000001d */
[C---:B------:R-:W-:Y:S01]  /*18e0*/  FFMA R26, R11.reuse, R8, R26 ;  /* 0x000000080b1a7223 */ /* 0x040fe2000000001a */
[CC--:B------:R-:W-:Y:S01]  /*18f0*/  FFMA R27, R11.reuse, R9.reuse, R27 ;  /* 0x000000090b1b7223 */ /* 0x0c0fe2000000001b */
[----:B------:R-:W-:Y:S01]  /*1900*/  FFMA R34, R11, R10, R34 ;  /* 0x0000000a0b227223 */ /* 0x000fe20000000022 */
[C---:B-1----:R-:W-:Y:S01]  /*1910*/  FFMA R31, R12.reuse, R4, R31 ;  /* 0x000000040c1f7223 */ /* 0x042fe2000000001f */
[C---:B------:R-:W-:Y:S01]  /*1920*/  FFMA R32, R12.reuse, R8, R32 ;  /* 0x000000080c207223 */ /* 0x040fe20000000020 */
[C---:B------:R-:W-:Y:S01]  /*1930*/  FFMA R30, R12.reuse, R9, R30 ;  /* 0x000000090c1e7223 */ /* 0x040fe2000000001e */
[-C--:B------:R-:W-:Y:S01]  /*1940*/  FFMA R16, R12, R10.reuse, R16 ;  /* 0x0000000a0c107223 */ /* 0x080fe20000000010 */
[-C--:B------:R-:W-:Y:S01]  /*1950*/  FFMA R23, R4, R13.reuse, R23 ;  /* 0x0000000d04177223 */ /* 0x080fe20000000017 */
[----:B------:R-:W-:Y:S01]  /*1960*/  FFMA R33, R8, R13, R33 ;  /* 0x0000000d08217223 */ /* 0x000fe20000000021 */
[CC--:B------:R-:W-:Y:S01]  /*1970*/  FFMA R35, R13.reuse, R9.reuse, R35 ;  /* 0x000000090d237223 */ /* 0x0c0fe20000000023 */
[----:B------:R-:W-:Y:S01]  /*1980*/  FFMA R20, R13, R10, R20 ;  /* 0x0000000a0d147223 */ /* 0x000fe20000000014 */
[-C--:B------:R-:W-:Y:S01]  /*1990*/  FFMA R17, R4, R14.reuse, R17 ;  /* 0x0000000e04117223 */ /* 0x080fe20000000011 */
[----:B------:R-:W-:Y:S01]  /*19a0*/  FFMA R22, R8, R14, R22 ;  /* 0x0000000e08167223 */ /* 0x000fe20000000016 */
[C---:B------:R-:W-:Y:S01]  /*19b0*/  FFMA R25, R14.reuse, R9, R25 ;  /* 0x000000090e197223 */ /* 0x040fe20000000019 */
[----:B------:R-:W-:Y:S01]  /*19c0*/  FFMA R28, R14, R10, R28 ;  /* 0x0000000a0e1c7223 */ /* 0x000fe2000000001c */
[----:B------:R-:W-:Y:S06]  /*19d0*/  BAR.SYNC.DEFER_BLOCKING 0x0 ;  /* 0x0000000000007b1d */ /* 0x000fec0000010000 */
[----:B------:R-:W-:Y:S05]  /*19e0*/  BRA.U !UP0, `(.L_x_26) ;  /* 0xffffffe908147547 */ /* 0x000fea000b83ffff */
.L_x_20:
[----:B------:R-:W0:Y:S01]  /*19f0*/  LDCU.64 UR8, c[0x0][0x398] ;  /* 0x00007300ff0877ac */ /* 0x000e220008000a00 */
[----:B------:R-:W1:Y:S01]  /*1a00*/  LDC.64 R2, c[0x0][0x390] ;  /* 0x0000e400ff027b82 */ /* 0x000e620000000a00 */
[C---:B------:R-:W-:Y:S02]  /*1a10*/  IADD3 R0, PT, PT, R7.reuse, 0x1, RZ ;  /* 0x0000000107007810 */ /* 0x040fe40007ffe0ff */
[C---:B------:R-:W-:Y:S02]  /*1a20*/  IADD3 R4, PT, PT, R7.reuse, 0x2, RZ ;  /* 0x0000000207047810 */ /* 0x040fe40007ffe0ff */
[C---:B------:R-:W-:Y:S02]  /*1a30*/  IADD3 R8, PT, PT, R24.reuse, 0x1, RZ ;  /* 0x0000000118087810 */ /* 0x040fe40007ffe0ff */
[----:B0-----:R-:W-:Y:S01]  /*1a40*/  ISETP.GE.AND P2, PT, R7, UR9, PT ;  /* 0x0000000907007c0c */ /* 0x001fe2000bf46270 */
[----:B------:R-:W-:Y:S01]  /*1a50*/  IMAD R9, R24, UR9, R7 ;  /* 0x0000000918097c24 */ /* 0x000fe2000f8e0207 */
[----:B------:R-:W-:-:S02]  /*1a60*/  ISETP.GE.AND P3, PT, R0, UR9, PT ;  /* 0x0000000900007c0c */ /* 0x000fc4000bf66270 */
[----:B------:R-:W-:Y:S02]  /*1a70*/  ISETP.GE.AND P0, PT, R4, UR9, PT ;  /* 0x0000000904007c0c */ /* 0x000fe4000bf06270 */
[C---:B------:R-:W-:Y:S01]  /*1a80*/  ISETP.GE.OR P4, PT, R24.reuse, UR8, P2 ;  /* 0x0000000818007c0c */ /* 0x040fe20009786670 */
[----:B-1----:R-:W-:Y:S01]  /*1a90*/  IMAD.WIDE R4, R9, 0x4, R2 ;  /* 0x0000000409047825 */ /* 0x002fe200078e0202 */
        /* <DEDUP_REMOVED lines=43> */
.L_x_27:
        /* <DEDUP_REMOVED lines=11> */
.L_x_29:


//--------------------- .nv.shared._Z13optimizedGemmILi64ELi64ELi16ELi4ELi4EEvPKfS1_Pfiii --------------------------
	.section	.nv.shared._Z13optimizedGemmILi64ELi64ELi16ELi4ELi4EEvPKfS1_Pfiii,"aw",@nobits
	.sectionflags	@""
	.align	4
.nv.shared._Z13optimizedGemmILi64ELi64ELi16ELi4ELi4EEvPKfS1_Pfiii:
	.zero		18432


//--------------------- .nv.shared.reserved.0     --------------------------
	.section	.nv.shared.reserved.0,"aw",@nobits
	.weak		__nv_reservedSMEM_offset_0_alias
	.size		__nv_reservedSMEM_offset_0_alias, 0, 64
	.other		__nv_reservedSMEM_offset_0_alias,@"STO_CUDA_RESERVED_SHARED STV_DEFAULT"
__nv_reservedSMEM_offset_0_alias:
	.zero		0
	.zero		64


//--------------------- .nv.shared._Z9basicGemmILi64ELi64ELi16ELi4ELi4EEvPKfS1_Pfiii --------------------------
	.section	.nv.shared._Z9basicGemmILi64ELi64ELi16ELi4ELi4EEvPKfS1_Pfiii,"aw",@nobits
	.sectionflags	@""
	.align	4
.nv.shared._Z9basicGemmILi64ELi64ELi16ELi4ELi4EEvPKfS1_Pfiii:
	.zero		9344


//--------------------- .nv.constant0._Z13optimizedGemmILi64ELi64ELi16ELi4ELi4EEvPKfS1_Pfiii --------------------------
	.section	.nv.constant0._Z13optimizedGemmILi64ELi64ELi16ELi4ELi4EEvPKfS1_Pfiii,"a",@progbits
	.sectionflags	@""
	.align	4
.nv.constant0._Z13optimizedGemmILi64ELi64ELi16ELi4ELi4EEvPKfS1_Pfiii:
	.zero		932


//--------------------- .nv.constant0._Z9basicGemmILi64ELi64ELi16ELi4ELi4EEvPKfS1_Pfiii --------------------------
	.section	.nv.constant0._Z9basicGemmILi64ELi64ELi16ELi4ELi4EEvPKfS1_Pfiii,"a",@progbits
	.sectionflags	@""
	.align	4
.nv.constant0._Z9basicGemmILi64ELi64ELi16ELi4ELi4EEvPKfS1_Pfiii:
	.zero		932


//--------------------- SYMBOLS --------------------------

	.type		.nv.reservedSmem.offset0,@object
	.size		.nv.reservedSmem.offset0,0x4
	.type		.nv.reservedSmem.cap,@object
	.size		.nv.reservedSmem.cap,0x4
